	.target	sm_90a

	.elftype	@"ET_EXEC"


//--------------------- .note.nv.tkinfo           --------------------------
	.section	.note.nv.tkinfo,"",@"SHT_NOTE"
	.sectionflags	@"SHF_NOTE_NV_TKINFO"
	.tkinfo
        /*0018*/ 	.word	0x00000002
        /*0030*/ 	.string	""
        /*0030*/ 	.string	"ptxas"
        /*0030*/ 	.string	"Cuda compilation tools, release 13.0, V13.0.88"
        /*0030*/ 	.string	"Build cuda_13.0.r13.0/compiler.36424714_0"
        /*0030*/ 	.string	"-arch sm_90a -m 64 "



//--------------------- .note.nv.cuinfo           --------------------------
	.section	.note.nv.cuinfo,"",@"SHT_NOTE"
	.sectionflags	@"SHF_NOTE_NV_CUINFO"
        /*0018*/ 	.short	0x0002
        /*001a*/ 	.short	0x005a
        /*001c*/ 	.short	0x0082
	.zero		2


//--------------------- .nv.info                  --------------------------
	.section	.nv.info,"",@"SHT_CUDA_INFO"
	.align	4


	//----- nvinfo : EIATTR_REGCOUNT
	.align		4
        /*0000*/ 	.byte	0x04, 0x2f
        /*0002*/ 	.short	(.L_15 - .L_14)
	.align		4
.L_14:
        /*0004*/ 	.word	index@(_ZN7cutlass13device_kernelINS_4gemm6kernel13GemmUniversalIN4cute5tupleIJiiiiEEENS1_10collective13CollectiveMmaINS1_34MainloopSm90TmaGmmaWarpSpecializedILi6ENS5_IJNS4_1CILi1EEESB_SB_EEENS1_32KernelTmaWarpSpecializedPingpongEEENS5_IJNSA_ILi64EEENSA_ILi128EEENSA_ILi32EEEEEENS_10bfloat16_tENS5_IJlSB_lEEESJ_SK_NS4_8TiledMMAINS4_8MMA_AtomIJNS4_4SM904GMMA28MMA_64x128x16_F32BF16BF16_SSILNSO_5MajorE0ELSQ_0ELNSO_7ScaleInE1ELSR_1EEEEEENS4_6LayoutISC_NS5_IJNSA_ILi0EEESV_SV_EEEEENS5_IJNS4_10UnderscoreESY_SY_EEEEENS4_13SM90_TMA_LOADENS4_14ComposedLayoutINS4_7SwizzleILi2ELi4ELi3EEENS4_18smem_ptr_flag_bitsILi16EEENSU_INS5_IJNSA_ILi8EEESH_EEENS5_IJSH_SB_EEEEEEEvNS4_8identityES11_S1B_vS1C_EENS_8epilogue10collective6detail29Sm90TmaWarpSpecializedAdapterINS1F_15DefaultEpilogueISJ_SK_SK_NS1E_6thread17LinearCombinationISJ_Li1EffLNS1J_9ScaleType4KindE0ELNS_15FloatRoundStyleE2ESJ_EENS1_15EpilogueDefaultEEEEEvvEEEEvNT_6ParamsE)
        /*0008*/ 	.word	0x000000a8


	//----- nvinfo : EIATTR_FRAME_SIZE
	.align		4
.L_15:
        /*000c*/ 	.byte	0x04, 0x11
        /*000e*/ 	.short	(.L_17 - .L_16)
	.align		4
.L_16:
        /*0010*/ 	.word	index@(_ZN7cutlass13device_kernelINS_4gemm6kernel13GemmUniversalIN4cute5tupleIJiiiiEEENS1_10collective13CollectiveMmaINS1_34MainloopSm90TmaGmmaWarpSpecializedILi6ENS5_IJNS4_1CILi1EEESB_SB_EEENS1_32KernelTmaWarpSpecializedPingpongEEENS5_IJNSA_ILi64EEENSA_ILi128EEENSA_ILi32EEEEEENS_10bfloat16_tENS5_IJlSB_lEEESJ_SK_NS4_8TiledMMAINS4_8MMA_AtomIJNS4_4SM904GMMA28MMA_64x128x16_F32BF16BF16_SSILNSO_5MajorE0ELSQ_0ELNSO_7ScaleInE1ELSR_1EEEEEENS4_6LayoutISC_NS5_IJNSA_ILi0EEESV_SV_EEEEENS5_IJNS4_10UnderscoreESY_SY_EEEEENS4_13SM90_TMA_LOADENS4_14ComposedLayoutINS4_7SwizzleILi2ELi4ELi3EEENS4_18smem_ptr_flag_bitsILi16EEENSU_INS5_IJNSA_ILi8EEESH_EEENS5_IJSH_SB_EEEEEEEvNS4_8identityES11_S1B_vS1C_EENS_8epilogue10collective6detail29Sm90TmaWarpSpecializedAdapterINS1F_15DefaultEpilogueISJ_SK_SK_NS1E_6thread17LinearCombinationISJ_Li1EffLNS1J_9ScaleType4KindE0ELNS_15FloatRoundStyleE2ESJ_EENS1_15EpilogueDefaultEEEEEvvEEEEvNT_6ParamsE)
        /*0014*/ 	.word	0x00000008


	//----- nvinfo : EIATTR_MIN_STACK_SIZE
	.align		4
.L_17:
        /*0018*/ 	.byte	0x04, 0x12
        /*001a*/ 	.short	(.L_19 - .L_18)
	.align		4
.L_18:
        /*001c*/ 	.word	index@(_ZN7cutlass13device_kernelINS_4gemm6kernel13GemmUniversalIN4cute5tupleIJiiiiEEENS1_10collective13CollectiveMmaINS1_34MainloopSm90TmaGmmaWarpSpecializedILi6ENS5_IJNS4_1CILi1EEESB_SB_EEENS1_32KernelTmaWarpSpecializedPingpongEEENS5_IJNSA_ILi64EEENSA_ILi128EEENSA_ILi32EEEEEENS_10bfloat16_tENS5_IJlSB_lEEESJ_SK_NS4_8TiledMMAINS4_8MMA_AtomIJNS4_4SM904GMMA28MMA_64x128x16_F32BF16BF16_SSILNSO_5MajorE0ELSQ_0ELNSO_7ScaleInE1ELSR_1EEEEEENS4_6LayoutISC_NS5_IJNSA_ILi0EEESV_SV_EEEEENS5_IJNS4_10UnderscoreESY_SY_EEEEENS4_13SM90_TMA_LOADENS4_14ComposedLayoutINS4_7SwizzleILi2ELi4ELi3EEENS4_18smem_ptr_flag_bitsILi16EEENSU_INS5_IJNSA_ILi8EEESH_EEENS5_IJSH_SB_EEEEEEEvNS4_8identityES11_S1B_vS1C_EENS_8epilogue10collective6detail29Sm90TmaWarpSpecializedAdapterINS1F_15DefaultEpilogueISJ_SK_SK_NS1E_6thread17LinearCombinationISJ_Li1EffLNS1J_9ScaleType4KindE0ELNS_15FloatRoundStyleE2ESJ_EENS1_15EpilogueDefaultEEEEEvvEEEEvNT_6ParamsE)
        /*0020*/ 	.word	0x00000008
.L_19:


//--------------------- .nv.compat                --------------------------
	.section	.nv.compat,"",@"SHT_CUDA_COMPAT_INFO"
	.align	4
        /*0000*/ 	.byte	0x02, 0x09, 0x01, 0x00, 0x02, 0x02, 0x04, 0x00, 0x02, 0x05, 0x05, 0x00, 0x03, 0x07, 0x01, 0x01
        /*0010*/ 	.byte	0x02, 0x03, 0x01, 0x00, 0x02, 0x06, 0x01, 0x00, 0x04, 0x0b, 0x08, 0x00, 0x00, 0x00, 0x00, 0x00
        /*0020*/ 	.byte	0x00, 0x00, 0x00, 0x00


//--------------------- .nv.info._ZN7cutlass13device_kernelINS_4gemm6kernel13GemmUniversalIN4cute5tupleIJiiiiEEENS1_10collective13CollectiveMmaINS1_34MainloopSm90TmaGmmaWarpSpecializedILi6ENS5_IJNS4_1CILi1EEESB_SB_EEENS1_32KernelTmaWarpSpecializedPingpongEEENS5_IJNSA_ILi64EEENSA_ILi128EEENSA_ILi32EEEEEENS_10bfloat16_tENS5_IJlSB_lEEESJ_SK_NS4_8TiledMMAINS4_8MMA_AtomIJNS4_4SM904GMMA28MMA_64x128x16_F32BF16BF16_SSILNSO_5MajorE0ELSQ_0ELNSO_7ScaleInE1ELSR_1EEEEEENS4_6LayoutISC_NS5_IJNSA_ILi0EEESV_SV_EEEEENS5_IJNS4_10UnderscoreESY_SY_EEEEENS4_13SM90_TMA_LOADENS4_14ComposedLayoutINS4_7SwizzleILi2ELi4ELi3EEENS4_18smem_ptr_flag_bitsILi16EEENSU_INS5_IJNSA_ILi8EEESH_EEENS5_IJSH_SB_EEEEEEEvNS4_8identityES11_S1B_vS1C_EENS_8epilogue10collective6detail29Sm90TmaWarpSpecializedAdapterINS1F_15DefaultEpilogueISJ_SK_SK_NS1E_6thread17LinearCombinationISJ_Li1EffLNS1J_9ScaleType4KindE0ELNS_15FloatRoundStyleE2ESJ_EENS1_15EpilogueDefaultEEEEEvvEEEEvNT_6ParamsE --------------------------
	.section	.nv.info._ZN7cutlass13device_kernelINS_4gemm6kernel13GemmUniversalIN4cute5tupleIJiiiiEEENS1_10collective13CollectiveMmaINS1_34MainloopSm90TmaGmmaWarpSpecializedILi6ENS5_IJNS4_1CILi1EEESB_SB_EEENS1_32KernelTmaWarpSpecializedPingpongEEENS5_IJNSA_ILi64EEENSA_ILi128EEENSA_ILi32EEEEEENS_10bfloat16_tENS5_IJlSB_lEEESJ_SK_NS4_8TiledMMAINS4_8MMA_AtomIJNS4_4SM904GMMA28MMA_64x128x16_F32BF16BF16_SSILNSO_5MajorE0ELSQ_0ELNSO_7ScaleInE1ELSR_1EEEEEENS4_6LayoutISC_NS5_IJNSA_ILi0EEESV_SV_EEEEENS5_IJNS4_10UnderscoreESY_SY_EEEEENS4_13SM90_TMA_LOADENS4_14ComposedLayoutINS4_7SwizzleILi2ELi4ELi3EEENS4_18smem_ptr_flag_bitsILi16EEENSU_INS5_IJNSA_ILi8EEESH_EEENS5_IJSH_SB_EEEEEEEvNS4_8identityES11_S1B_vS1C_EENS_8epilogue10collective6detail29Sm90TmaWarpSpecializedAdapterINS1F_15DefaultEpilogueISJ_SK_SK_NS1E_6thread17LinearCombinationISJ_Li1EffLNS1J_9ScaleType4KindE0ELNS_15FloatRoundStyleE2ESJ_EENS1_15EpilogueDefaultEEEEEvvEEEEvNT_6ParamsE,"",@"SHT_CUDA_INFO"
	.sectionflags	@""
	.align	4


	//----- nvinfo : EIATTR_CUDA_API_VERSION
	.align		4
        /*0000*/ 	.byte	0x04, 0x37
        /*0002*/ 	.short	(.L_21 - .L_20)
.L_20:
        /*0004*/ 	.word	0x00000082


	//----- nvinfo : EIATTR_KPARAM_INFO
	.align		4
.L_21:
        /*0008*/ 	.byte	0x04, 0x17
        /*000a*/ 	.short	(.L_23 - .L_22)
.L_22:
        /*000c*/ 	.word	0x00000000
        /*0010*/ 	.short	0x0000
        /*0012*/ 	.short	0x0070
        /*0014*/ 	.byte	0x00, 0xf0, 0x01, 0x10


	//----- nvinfo : EIATTR_SPARSE_MMA_MASK
	.align		4
.L_23:
        /*0018*/ 	.byte	0x03, 0x50
        /*001a*/ 	.short	0x0000


	//----- nvinfo : EIATTR_MAXREG_COUNT
	.align		4
        /*001c*/ 	.byte	0x03, 0x1b
        /*001e*/ 	.short	0x00a8


	//----- nvinfo : EIATTR_NUM_BARRIERS
	.align		4
        /*0020*/ 	.byte	0x02, 0x4c
        /*0022*/ 	.byte	0x01
	.zero		1


	//----- nvinfo : EIATTR_EXTERNS
	.align		4
        /*0024*/ 	.byte	0x04, 0x0f
        /*0026*/ 	.short	(.L_25 - .L_24)


	//   ....[0]....
	.align		4
.L_24:
        /*0028*/ 	.word	index@(__assertfail)


	//----- nvinfo : EIATTR_ANNOTATIONS
	.align		4
.L_25:
        /*002c*/ 	.byte	0x04, 0x55
        /*002e*/ 	.short	(.L_27 - .L_26)


	//   ....[0]....
.L_26:
        /*0030*/ 	.word	0x00000001
        /*0034*/ 	.byte	0x10, 0x0b, 0x00, 0x00, 0x01, 0x00, 0x00, 0x00, 0x30, 0x5f, 0x00, 0x00, 0x01, 0x00, 0x00, 0x00
        /*0044*/ 	.byte	0x40, 0x6b, 0x00, 0x00


	//----- nvinfo : EIATTR_MERCURY_ISA_VERSION
	.align		4
.L_27:
        /*0048*/ 	.byte	0x03, 0x5f
        /*004a*/ 	.short	0x0101


	//----- nvinfo : EIATTR_INT_WARP_WIDE_INSTR_OFFSETS
	.align		4
        /*004c*/ 	.byte	0x04, 0x31
        /*004e*/ 	.short	(.L_29 - .L_28)


	//   ....[0]....
.L_28:
        /*0050*/ 	.word	0x00000420


	//   ....[1]....
        /*0054*/ 	.word	0x00000440


	//   ....[2]....
        /*0058*/ 	.word	0x000004c0


	//   ....[3]....
        /*005c*/ 	.word	0x000004d0


	//   ....[4]....
        /*0060*/ 	.word	0x000004e0


	//   ....[5]....
        /*0064*/ 	.word	0x00000500


	//   ....[6]....
        /*0068*/ 	.word	0x00000590


	//   ....[7]....
        /*006c*/ 	.word	0x000005b0


	//----- nvinfo : EIATTR_COOP_GROUP_MASK_REGIDS
	.align		4
.L_29:
        /*0070*/ 	.byte	0x04, 0x29
        /*0072*/ 	.short	(.L_31 - .L_30)


	//   ....[0]....
.L_30:
        /*0074*/ 	.word	0xffffffff


	//   ....[1]....
        /*0078*/ 	.word	0xffffffff


	//   ....[2]....
        /*007c*/ 	.word	0xffffffff


	//   ....[3]....
        /*0080*/ 	.word	0xffffffff


	//   ....[4]....
        /*0084*/ 	.word	0xffffffff


	//   ....[5]....
        /*0088*/ 	.word	0xffffffff


	//----- nvinfo : EIATTR_COOP_GROUP_INSTR_OFFSETS
	.align		4
.L_31:
        /*008c*/ 	.byte	0x04, 0x28
        /*008e*/ 	.short	(.L_33 - .L_32)


	//   ....[0]....
.L_32:
        /*0090*/ 	.word	0x00000070


	//   ....[1]....
        /*0094*/ 	.word	0x00000080


	//   ....[2]....
        /*0098*/ 	.word	0x00000140


	//   ....[3]....
        /*009c*/ 	.word	0x00000310


	//   ....[4]....
        /*00a0*/ 	.word	0x00000350


	//   ....[5]....
        /*00a4*/ 	.word	0x000003a0


	//----- nvinfo : EIATTR_REG_RECONFIG
	.align		4
.L_33:
        /*00a8*/ 	.byte	0x01, 0x54
	.zero		2


	//----- nvinfo : EIATTR_SYSCALL_OFFSETS
	.align		4
        /*00ac*/ 	.byte	0x04, 0x46
        /*00ae*/ 	.short	(.L_35 - .L_34)


	//   ....[0]....
.L_34:
        /*00b0*/ 	.word	0x00001640


	//----- nvinfo : EIATTR_MBARRIER_INSTR_OFFSETS
	.align		4
.L_35:
        /*00b4*/ 	.byte	0x04, 0x39
        /*00b6*/ 	.short	(.L_37 - .L_36)


	//   ....[0]....
.L_36:
        /*00b8*/ 	.word	0x00000240
        /*00bc*/ 	.word	0x000000ff
        /*00c0*/ 	.word	0x00000000
        /*00c4*/ 	.short	0x0100
        /*00c6*/ 	.byte	0x08
	.zero		1


	//   ....[1]....
        /*00c8*/ 	.word	0x00000250
        /*00cc*/ 	.word	0x000000ff
        /*00d0*/ 	.word	0x00000030
        /*00d4*/ 	.short	0x0100
        /*00d6*/ 	.byte	0x08
	.zero		1


	//   ....[2]....
        /*00d8*/ 	.word	0x00000260
        /*00dc*/ 	.word	0x000000ff
        /*00e0*/ 	.word	0x00000008
        /*00e4*/ 	.short	0x0100
        /*00e6*/ 	.byte	0x08
	.zero		1


	//   ....[3]....
        /*00e8*/ 	.word	0x00000270
        /*00ec*/ 	.word	0x000000ff
        /*00f0*/ 	.word	0x00000038
        /*00f4*/ 	.short	0x0100
        /*00f6*/ 	.byte	0x08
	.zero		1


	//   ....[4]....
        /*00f8*/ 	.word	0x00000280
        /*00fc*/ 	.word	0x000000ff
        /*0100*/ 	.word	0x00000010
        /*0104*/ 	.short	0x0100
        /*0106*/ 	.byte	0x08
	.zero		1


	//   ....[5]....
        /*0108*/ 	.word	0x00000290
        /*010c*/ 	.word	0x000000ff
        /*0110*/ 	.word	0x00000040
        /*0114*/ 	.short	0x0100
        /*0116*/ 	.byte	0x08
	.zero		1


	//   ....[6]....
        /*0118*/ 	.word	0x000002a0
        /*011c*/ 	.word	0x000000ff
        /*0120*/ 	.word	0x00000018
        /*0124*/ 	.short	0x0100
        /*0126*/ 	.byte	0x08
	.zero		1


	//   ....[7]....
        /*0128*/ 	.word	0x000002b0
        /*012c*/ 	.word	0x000000ff
        /*0130*/ 	.word	0x00000048
        /*0134*/ 	.short	0x0100
        /*0136*/ 	.byte	0x08
	.zero		1


	//   ....[8]....
        /*0138*/ 	.word	0x000002c0
        /*013c*/ 	.word	0x000000ff
        /*0140*/ 	.word	0x00000020
        /*0144*/ 	.short	0x0100
        /*0146*/ 	.byte	0x08
	.zero		1


	//   ....[9]....
        /*0148*/ 	.word	0x000002d0
        /*014c*/ 	.word	0x000000ff
        /*0150*/ 	.word	0x00000050
        /*0154*/ 	.short	0x0100
        /*0156*/ 	.byte	0x08
	.zero		1


	//   ....[10]....
        /*0158*/ 	.word	0x000002e0
        /*015c*/ 	.word	0x000000ff
        /*0160*/ 	.word	0x00000028
        /*0164*/ 	.short	0x0100
        /*0166*/ 	.byte	0x08
	.zero		1


	//   ....[11]....
        /*0168*/ 	.word	0x000002f0
        /*016c*/ 	.word	0x000000ff
        /*0170*/ 	.word	0x00000058
        /*0174*/ 	.short	0x0100
        /*0176*/ 	.byte	0x08
	.zero		1


	//   ....[12]....
        /*0178*/ 	.word	0x000005f0
        /*017c*/ 	.word	0x000000ff
        /*0180*/ 	.word	0x00000090
        /*0184*/ 	.short	0x0100
        /*0186*/ 	.byte	0x08
	.zero		1


	//   ....[13]....
        /*0188*/ 	.word	0x00000660
        /*018c*/ 	.word	0x000000ff
        /*0190*/ 	.word	0x00000098
        /*0194*/ 	.short	0x0100
        /*0196*/ 	.byte	0x08
	.zero		1


	//   ....[14]....
        /*0198*/ 	.word	0x00000680
        /*019c*/ 	.word	0x000000ff
        /*01a0*/ 	.word	0x00000070
        /*01a4*/ 	.short	0x0100
        /*01a6*/ 	.byte	0x09
	.zero		1


	//   ....[15]....
        /*01a8*/ 	.word	0x00000690
        /*01ac*/ 	.word	0x000000ff
        /*01b0*/ 	.word	0x00000078
        /*01b4*/ 	.short	0x0100
        /*01b6*/ 	.byte	0x09
	.zero		1


	//   ....[16]....
        /*01b8*/ 	.word	0x000006a0
        /*01bc*/ 	.word	0x000000ff
        /*01c0*/ 	.word	0x00000080
        /*01c4*/ 	.short	0x0100
        /*01c6*/ 	.byte	0x09
	.zero		1


	//   ....[17]....
        /*01c8*/ 	.word	0x000006b0
        /*01cc*/ 	.word	0x000000ff
        /*01d0*/ 	.word	0x00000088
        /*01d4*/ 	.short	0x0100
        /*01d6*/ 	.byte	0x09
	.zero		1


	//   ....[18]....
        /*01d8*/ 	.word	0x00001520
        /*01dc*/ 	.word	0x0000005d
        /*01e0*/ 	.word	0x00000000
        /*01e4*/ 	.short	0x010a
        /*01e6*/ 	.byte	0x2a
	.zero		1


	//   ....[19]....
        /*01e8*/ 	.word	0x000016c0
        /*01ec*/ 	.word	0x00000003
        /*01f0*/ 	.word	0x00000000
        /*01f4*/ 	.short	0x010a
        /*01f6*/ 	.byte	0x3f
	.zero		1


	//   ....[20]....
        /*01f8*/ 	.word	0x00001700
        /*01fc*/ 	.word	0x00000003
        /*0200*/ 	.word	0x00000000
        /*0204*/ 	.short	0x010a
        /*0206*/ 	.byte	0x3f
	.zero		1


	//   ....[21]....
        /*0208*/ 	.word	0x00001900
        /*020c*/ 	.word	0x000000ff
        /*0210*/ 	.word	0x00000000
        /*0214*/ 	.short	0x010a
        /*0216*/ 	.byte	0x04
	.zero		1


	//   ....[22]....
        /*0218*/ 	.word	0x00001940
        /*021c*/ 	.word	0x000000ff
        /*0220*/ 	.word	0x00000000
        /*0224*/ 	.short	0x010a
        /*0226*/ 	.byte	0x04
	.zero		1


	//   ....[23]....
        /*0228*/ 	.word	0x00001aa0
        /*022c*/ 	.word	0x000000ff
        /*0230*/ 	.word	0x00000000
        /*0234*/ 	.short	0x0101
        /*0236*/ 	.byte	0x04
	.zero		1


	//   ....[24]....
        /*0238*/ 	.word	0x00001b90
        /*023c*/ 	.word	0x0000005e
        /*0240*/ 	.word	0x00000000
        /*0244*/ 	.short	0x0101
        /*0246*/ 	.byte	0x2f
	.zero		1


	//   ....[25]....
        /*0248*/ 	.word	0x00001c60
        /*024c*/ 	.word	0x000000ff
        /*0250*/ 	.word	0x00000000
        /*0254*/ 	.short	0x0101
        /*0256*/ 	.byte	0x06
	.zero		1


	//   ....[26]....
        /*0258*/ 	.word	0x00001d10
        /*025c*/ 	.word	0x0000005d
        /*0260*/ 	.word	0x00000010
        /*0264*/ 	.short	0x010a
        /*0266*/ 	.byte	0x2a
	.zero		1


	//   ....[27]....
        /*0268*/ 	.word	0x00005f50
        /*026c*/ 	.word	0x00000060
        /*0270*/ 	.word	0x00000000
        /*0274*/ 	.short	0x0101
        /*0276*/ 	.byte	0x2f
	.zero		1


	//   ....[28]....
        /*0278*/ 	.word	0x000068b0
        /*027c*/ 	.word	0x0000000a
        /*0280*/ 	.word	0x00000030
        /*0284*/ 	.short	0x010a
        /*0286*/ 	.byte	0x3f
	.zero		1


	//   ....[29]....
        /*0288*/ 	.word	0x00006c50
        /*028c*/ 	.word	0x00000005
        /*0290*/ 	.word	0x00000098
        /*0294*/ 	.short	0x0101
        /*0296*/ 	.byte	0x3f
	.zero		1


	//   ....[30]....
        /*0298*/ 	.word	0x000073d0
        /*029c*/ 	.word	0x00000009
        /*02a0*/ 	.word	0x00000000
        /*02a4*/ 	.short	0x010a
        /*02a6*/ 	.byte	0x3f
	.zero		1


	//   ....[31]....
        /*02a8*/ 	.word	0x00007450
        /*02ac*/ 	.word	0x00000008
        /*02b0*/ 	.word	0x00000000
        /*02b4*/ 	.short	0x010a
        /*02b6*/ 	.byte	0x3f
	.zero		1


	//   ....[32]....
        /*02b8*/ 	.word	0x000074e0
        /*02bc*/ 	.word	0x00000009
        /*02c0*/ 	.word	0x00000000
        /*02c4*/ 	.short	0x010a
        /*02c6*/ 	.byte	0x3f
	.zero		1


	//   ....[33]....
        /*02c8*/ 	.word	0x00007570
        /*02cc*/ 	.word	0x00000008
        /*02d0*/ 	.word	0x00000000
        /*02d4*/ 	.short	0x010a
        /*02d6*/ 	.byte	0x3f
	.zero		1


	//   ....[34]....
        /*02d8*/ 	.word	0x00007600
        /*02dc*/ 	.word	0x0000000b
        /*02e0*/ 	.word	0x00000000
        /*02e4*/ 	.short	0x010a
        /*02e6*/ 	.byte	0x3f
	.zero		1


	//   ....[35]....
        /*02e8*/ 	.word	0x00007690
        /*02ec*/ 	.word	0x00000003
        /*02f0*/ 	.word	0x00000000
        /*02f4*/ 	.short	0x010a
        /*02f6*/ 	.byte	0x3f
	.zero		1


	//   ....[36]....
        /*02f8*/ 	.word	0x000076f0
        /*02fc*/ 	.word	0x0000005f
        /*0300*/ 	.word	0x00000000
        /*0304*/ 	.short	0x010a
        /*0306*/ 	.byte	0x3f
	.zero		1


	//   ....[37]....
        /*0308*/ 	.word	0x00007740
        /*030c*/ 	.word	0x00000003
        /*0310*/ 	.word	0x00000000
        /*0314*/ 	.short	0x010a
        /*0316*/ 	.byte	0x3f
	.zero		1


	//   ....[38]....
        /*0318*/ 	.word	0x000077a0
        /*031c*/ 	.word	0x00000004
        /*0320*/ 	.word	0x00000000
        /*0324*/ 	.short	0x010a
        /*0326*/ 	.byte	0x3f
	.zero		1


	//   ....[39]....
        /*0328*/ 	.word	0x000077f0
        /*032c*/ 	.word	0x0000005f
        /*0330*/ 	.word	0x00000010
        /*0334*/ 	.short	0x010a
        /*0336*/ 	.byte	0x3f
	.zero		1


	//   ....[40]....
        /*0338*/ 	.word	0x000078c0
        /*033c*/ 	.word	0x0000000a
        /*0340*/ 	.word	0x00000030
        /*0344*/ 	.short	0x010a
        /*0346*/ 	.byte	0x3f
	.zero		1


	//   ....[41]....
        /*0348*/ 	.word	0x00007990
        /*034c*/ 	.word	0x00000009
        /*0350*/ 	.word	0x00000000
        /*0354*/ 	.short	0x010a
        /*0356*/ 	.byte	0x3f
	.zero		1


	//   ....[42]....
        /*0358*/ 	.word	0x000079e0
        /*035c*/ 	.word	0x00000008
        /*0360*/ 	.word	0x00000000
        /*0364*/ 	.short	0x010a
        /*0366*/ 	.byte	0x3f
	.zero		1


	//   ....[43]....
        /*0368*/ 	.word	0x00007a30
        /*036c*/ 	.word	0x00000009
        /*0370*/ 	.word	0x00000000
        /*0374*/ 	.short	0x010a
        /*0376*/ 	.byte	0x3f
	.zero		1


	//   ....[44]....
        /*0378*/ 	.word	0x00007a80
        /*037c*/ 	.word	0x00000008
        /*0380*/ 	.word	0x00000000
        /*0384*/ 	.short	0x010a
        /*0386*/ 	.byte	0x3f
	.zero		1


	//   ....[45]....
        /*0388*/ 	.word	0x00007ad0
        /*038c*/ 	.word	0x0000000b
        /*0390*/ 	.word	0x00000000
        /*0394*/ 	.short	0x010a
        /*0396*/ 	.byte	0x3f
	.zero		1


	//----- nvinfo : EIATTR_NUM_MBARRIERS
	.align		4
.L_37:
        /*0398*/ 	.byte	0x03, 0x38
        /*039a*/ 	.short	0x0012


	//----- nvinfo : EIATTR_EXIT_INSTR_OFFSETS
	.align		4
        /*039c*/ 	.byte	0x04, 0x1c
        /*039e*/ 	.short	(.L_39 - .L_38)


	//   ....[0]....
.L_38:
        /*03a0*/ 	.word	0x000011c0


	//   ....[1]....
        /*03a4*/ 	.word	0x00001220


	//   ....[2]....
        /*03a8*/ 	.word	0x000065e0


	//   ....[3]....
        /*03ac*/ 	.word	0x00006610


	//   ....[4]....
        /*03b0*/ 	.word	0x000076e0


	//----- nvinfo : EIATTR_MAX_THREADS
	.align		4
.L_39:
        /*03b4*/ 	.byte	0x04, 0x05
        /*03b6*/ 	.short	(.L_41 - .L_40)
.L_40:
        /*03b8*/ 	.word	0x00000180
        /*03bc*/ 	.word	0x00000001
        /*03c0*/ 	.word	0x00000001


	//----- nvinfo : EIATTR_CRS_STACK_SIZE
	.align		4
.L_41:
        /*03c4*/ 	.byte	0x04, 0x1e
        /*03c6*/ 	.short	(.L_43 - .L_42)
.L_42:
        /*03c8*/ 	.word	0x00000000


	//----- nvinfo : EIATTR_CBANK_PARAM_SIZE
	.align		4
.L_43:
        /*03cc*/ 	.byte	0x03, 0x19
        /*03ce*/ 	.short	0x0470


	//----- nvinfo : EIATTR_PARAM_CBANK
	.align		4
        /*03d0*/ 	.byte	0x04, 0x0a
        /*03d2*/ 	.short	(.L_45 - .L_44)
	.align		4
.L_44:
        /*03d4*/ 	.word	index@(.nv.constant0._ZN7cutlass13device_kernelINS_4gemm6kernel13GemmUniversalIN4cute5tupleIJiiiiEEENS1_10collective13CollectiveMmaINS1_34MainloopSm90TmaGmmaWarpSpecializedILi6ENS5_IJNS4_1CILi1EEESB_SB_EEENS1_32KernelTmaWarpSpecializedPingpongEEENS5_IJNSA_ILi64EEENSA_ILi128EEENSA_ILi32EEEEEENS_10bfloat16_tENS5_IJlSB_lEEESJ_SK_NS4_8TiledMMAINS4_8MMA_AtomIJNS4_4SM904GMMA28MMA_64x128x16_F32BF16BF16_SSILNSO_5MajorE0ELSQ_0ELNSO_7ScaleInE1ELSR_1EEEEEENS4_6LayoutISC_NS5_IJNSA_ILi0EEESV_SV_EEEEENS5_IJNS4_10UnderscoreESY_SY_EEEEENS4_13SM90_TMA_LOADENS4_14ComposedLayoutINS4_7SwizzleILi2ELi4ELi3EEENS4_18smem_ptr_flag_bitsILi16EEENSU_INS5_IJNSA_ILi8EEESH_EEENS5_IJSH_SB_EEEEEEEvNS4_8identityES11_S1B_vS1C_EENS_8epilogue10collective6detail29Sm90TmaWarpSpecializedAdapterINS1F_15DefaultEpilogueISJ_SK_SK_NS1E_6thread17LinearCombinationISJ_Li1EffLNS1J_9ScaleType4KindE0ELNS_15FloatRoundStyleE2ESJ_EENS1_15EpilogueDefaultEEEEEvvEEEEvNT_6ParamsE)
        /*03d8*/ 	.short	0x0210
        /*03da*/ 	.short	0x0470


	//----- nvinfo : EIATTR_SW_WAR
	.align		4
.L_45:
        /*03dc*/ 	.byte	0x04, 0x36
        /*03de*/ 	.short	(.L_47 - .L_46)
.L_46:
        /*03e0*/ 	.word	0x00000008
.L_47:


//--------------------- .nv.callgraph             --------------------------
	.section	.nv.callgraph,"",@"SHT_CUDA_CALLGRAPH"
	.align	4
	.sectionentsize	8
	.align		4
        /*0000*/ 	.word	0x00000000
	.align		4
        /*0004*/ 	.word	0xffffffff
	.align		4
        /*0008*/ 	.word	index@(_ZN7cutlass13device_kernelINS_4gemm6kernel13GemmUniversalIN4cute5tupleIJiiiiEEENS1_10collective13CollectiveMmaINS1_34MainloopSm90TmaGmmaWarpSpecializedILi6ENS5_IJNS4_1CILi1EEESB_SB_EEENS1_32KernelTmaWarpSpecializedPingpongEEENS5_IJNSA_ILi64EEENSA_ILi128EEENSA_ILi32EEEEEENS_10bfloat16_tENS5_IJlSB_lEEESJ_SK_NS4_8TiledMMAINS4_8MMA_AtomIJNS4_4SM904GMMA28MMA_64x128x16_F32BF16BF16_SSILNSO_5MajorE0ELSQ_0ELNSO_7ScaleInE1ELSR_1EEEEEENS4_6LayoutISC_NS5_IJNSA_ILi0EEESV_SV_EEEEENS5_IJNS4_10UnderscoreESY_SY_EEEEENS4_13SM90_TMA_LOADENS4_14ComposedLayoutINS4_7SwizzleILi2ELi4ELi3EEENS4_18smem_ptr_flag_bitsILi16EEENSU_INS5_IJNSA_ILi8EEESH_EEENS5_IJSH_SB_EEEEEEEvNS4_8identityES11_S1B_vS1C_EENS_8epilogue10collective6detail29Sm90TmaWarpSpecializedAdapterINS1F_15DefaultEpilogueISJ_SK_SK_NS1E_6thread17LinearCombinationISJ_Li1EffLNS1J_9ScaleType4KindE0ELNS_15FloatRoundStyleE2ESJ_EENS1_15EpilogueDefaultEEEEEvvEEEEvNT_6ParamsE)
	.align		4
        /*000c*/ 	.word	index@(__assertfail)
	.align		4
        /*0010*/ 	.word	0x00000000
	.align		4
        /*0014*/ 	.word	0xfffffffe
	.align		4
        /*0018*/ 	.word	0x00000000
	.align		4
        /*001c*/ 	.word	0xfffffffd
	.align		4
        /*0020*/ 	.word	0x00000000
	.align		4
        /*0024*/ 	.word	0xfffffffc


//--------------------- .nv.constant4             --------------------------
	.section	.nv.constant4,"a",@progbits
	.align	8
	.align		8
.nv.constant4:
        /*0000*/ 	.dword	__assertfail
	.align		8
        /*0008*/ 	.dword	__unnamed_1
	.align		8
        /*0010*/ 	.dword	_ZN40_INTERNAL_652e37bc_4_k_cu_9309e07d_255904cuda3std3__45__cpo5beginE
	.align		8
        /*0018*/ 	.dword	_ZN40_INTERNAL_652e37bc_4_k_cu_9309e07d_255904cuda3std3__45__cpo3endE
	.align		8
        /*0020*/ 	.dword	_ZN40_INTERNAL_652e37bc_4_k_cu_9309e07d_255904cuda3std3__45__cpo6cbeginE
	.align		8
        /*0028*/ 	.dword	_ZN40_INTERNAL_652e37bc_4_k_cu_9309e07d_255904cuda3std3__45__cpo4cendE
	.align		8
        /*0030*/ 	.dword	_ZN40_INTERNAL_652e37bc_4_k_cu_9309e07d_255904cuda3std3__442_GLOBAL__N__652e37bc_4_k_cu_9309e07d_255906ignoreE
	.align		8
        /*0038*/ 	.dword	_ZN40_INTERNAL_652e37bc_4_k_cu_9309e07d_255904cuda3std3__419piecewise_constructE
	.align		8
        /*0040*/ 	.dword	_ZN40_INTERNAL_652e37bc_4_k_cu_9309e07d_255904cuda3std3__48in_placeE
	.align		8
        /*0048*/ 	.dword	_ZN40_INTERNAL_652e37bc_4_k_cu_9309e07d_255904cuda3std6ranges3__45__cpo4swapE
	.align		8
        /*0050*/ 	.dword	_ZN40_INTERNAL_652e37bc_4_k_cu_9309e07d_255904cuda3std6ranges3__45__cpo9iter_moveE
	.align		8
        /*0058*/ 	.dword	_ZN40_INTERNAL_652e37bc_4_k_cu_9309e07d_255904cute7productE
	.align		8
        /*0060*/ 	.dword	_ZN40_INTERNAL_652e37bc_4_k_cu_9309e07d_255904cute1_E
	.align		8
        /*0068*/ 	.dword	$str$22
	.align		8
        /*0070*/ 	.dword	$str$23


//--------------------- .text._ZN7cutlass13device_kernelINS_4gemm6kernel13GemmUniversalIN4cute5tupleIJiiiiEEENS1_10collective13CollectiveMmaINS1_34MainloopSm90TmaGmmaWarpSpecializedILi6ENS5_IJNS4_1CILi1EEESB_SB_EEENS1_32KernelTmaWarpSpecializedPingpongEEENS5_IJNSA_ILi64EEENSA_ILi128EEENSA_ILi32EEEEEENS_10bfloat16_tENS5_IJlSB_lEEESJ_SK_NS4_8TiledMMAINS4_8MMA_AtomIJNS4_4SM904GMMA28MMA_64x128x16_F32BF16BF16_SSILNSO_5MajorE0ELSQ_0ELNSO_7ScaleInE1ELSR_1EEEEEENS4_6LayoutISC_NS5_IJNSA_ILi0EEESV_SV_EEEEENS5_IJNS4_10UnderscoreESY_SY_EEEEENS4_13SM90_TMA_LOADENS4_14ComposedLayoutINS4_7SwizzleILi2ELi4ELi3EEENS4_18smem_ptr_flag_bitsILi16EEENSU_INS5_IJNSA_ILi8EEESH_EEENS5_IJSH_SB_EEEEEEEvNS4_8identityES11_S1B_vS1C_EENS_8epilogue10collective6detail29Sm90TmaWarpSpecializedAdapterINS1F_15DefaultEpilogueISJ_SK_SK_NS1E_6thread17LinearCombinationISJ_Li1EffLNS1J_9ScaleType4KindE0ELNS_15FloatRoundStyleE2ESJ_EENS1_15EpilogueDefaultEEEEEvvEEEEvNT_6ParamsE --------------------------
	.section	.text._ZN7cutlass13device_kernelINS_4gemm6kernel13GemmUniversalIN4cute5tupleIJiiiiEEENS1_10collective13CollectiveMmaINS1_34MainloopSm90TmaGmmaWarpSpecializedILi6ENS5_IJNS4_1CILi1EEESB_SB_EEENS1_32KernelTmaWarpSpecializedPingpongEEENS5_IJNSA_ILi64EEENSA_ILi128EEENSA_ILi32EEEEEENS_10bfloat16_tENS5_IJlSB_lEEESJ_SK_NS4_8TiledMMAINS4_8MMA_AtomIJNS4_4SM904GMMA28MMA_64x128x16_F32BF16BF16_SSILNSO_5MajorE0ELSQ_0ELNSO_7ScaleInE1ELSR_1EEEEEENS4_6LayoutISC_NS5_IJNSA_ILi0EEESV_SV_EEEEENS5_IJNS4_10UnderscoreESY_SY_EEEEENS4_13SM90_TMA_LOADENS4_14ComposedLayoutINS4_7SwizzleILi2ELi4ELi3EEENS4_18smem_ptr_flag_bitsILi16EEENSU_INS5_IJNSA_ILi8EEESH_EEENS5_IJSH_SB_EEEEEEEvNS4_8identityES11_S1B_vS1C_EENS_8epilogue10collective6detail29Sm90TmaWarpSpecializedAdapterINS1F_15DefaultEpilogueISJ_SK_SK_NS1E_6thread17LinearCombinationISJ_Li1EffLNS1J_9ScaleType4KindE0ELNS_15FloatRoundStyleE2ESJ_EENS1_15EpilogueDefaultEEEEEvvEEEEvNT_6ParamsE,"ax",@progbits
	.align	128
.text._ZN7cutlass13device_kernelINS_4gemm6kernel13GemmUniversalIN4cute5tupleIJiiiiEEENS1_10collective13CollectiveMmaINS1_34MainloopSm90TmaGmmaWarpSpecializedILi6ENS5_IJNS4_1CILi1EEESB_SB_EEENS1_32KernelTmaWarpSpecializedPingpongEEENS5_IJNSA_ILi64EEENSA_ILi128EEENSA_ILi32EEEEEENS_10bfloat16_tENS5_IJlSB_lEEESJ_SK_NS4_8TiledMMAINS4_8MMA_AtomIJNS4_4SM904GMMA28MMA_64x128x16_F32BF16BF16_SSILNSO_5MajorE0ELSQ_0ELNSO_7ScaleInE1ELSR_1EEEEEENS4_6LayoutISC_NS5_IJNSA_ILi0EEESV_SV_EEEEENS5_IJNS4_10UnderscoreESY_SY_EEEEENS4_13SM90_TMA_LOADENS4_14ComposedLayoutINS4_7SwizzleILi2ELi4ELi3EEENS4_18smem_ptr_flag_bitsILi16EEENSU_INS5_IJNSA_ILi8EEESH_EEENS5_IJSH_SB_EEEEEEEvNS4_8identityES11_S1B_vS1C_EENS_8epilogue10collective6detail29Sm90TmaWarpSpecializedAdapterINS1F_15DefaultEpilogueISJ_SK_SK_NS1E_6thread17LinearCombinationISJ_Li1EffLNS1J_9ScaleType4KindE0ELNS_15FloatRoundStyleE2ESJ_EENS1_15EpilogueDefaultEEEEEvvEEEEvNT_6ParamsE:
        .type           _ZN7cutlass13device_kernelINS_4gemm6kernel13GemmUniversalIN4cute5tupleIJiiiiEEENS1_10collective13CollectiveMmaINS1_34MainloopSm90TmaGmmaWarpSpecializedILi6ENS5_IJNS4_1CILi1EEESB_SB_EEENS1_32KernelTmaWarpSpecializedPingpongEEENS5_IJNSA_ILi64EEENSA_ILi128EEENSA_ILi32EEEEEENS_10bfloat16_tENS5_IJlSB_lEEESJ_SK_NS4_8TiledMMAINS4_8MMA_AtomIJNS4_4SM904GMMA28MMA_64x128x16_F32BF16BF16_SSILNSO_5MajorE0ELSQ_0ELNSO_7ScaleInE1ELSR_1EEEEEENS4_6LayoutISC_NS5_IJNSA_ILi0EEESV_SV_EEEEENS5_IJNS4_10UnderscoreESY_SY_EEEEENS4_13SM90_TMA_LOADENS4_14ComposedLayoutINS4_7SwizzleILi2ELi4ELi3EEENS4_18smem_ptr_flag_bitsILi16EEENSU_INS5_IJNSA_ILi8EEESH_EEENS5_IJSH_SB_EEEEEEEvNS4_8identityES11_S1B_vS1C_EENS_8epilogue10collective6detail29Sm90TmaWarpSpecializedAdapterINS1F_15DefaultEpilogueISJ_SK_SK_NS1E_6thread17LinearCombinationISJ_Li1EffLNS1J_9ScaleType4KindE0ELNS_15FloatRoundStyleE2ESJ_EENS1_15EpilogueDefaultEEEEEvvEEEEvNT_6ParamsE,@function
        .size           _ZN7cutlass13device_kernelINS_4gemm6kernel13GemmUniversalIN4cute5tupleIJiiiiEEENS1_10collective13CollectiveMmaINS1_34MainloopSm90TmaGmmaWarpSpecializedILi6ENS5_IJNS4_1CILi1EEESB_SB_EEENS1_32KernelTmaWarpSpecializedPingpongEEENS5_IJNSA_ILi64EEENSA_ILi128EEENSA_ILi32EEEEEENS_10bfloat16_tENS5_IJlSB_lEEESJ_SK_NS4_8TiledMMAINS4_8MMA_AtomIJNS4_4SM904GMMA28MMA_64x128x16_F32BF16BF16_SSILNSO_5MajorE0ELSQ_0ELNSO_7ScaleInE1ELSR_1EEEEEENS4_6LayoutISC_NS5_IJNSA_ILi0EEESV_SV_EEEEENS5_IJNS4_10UnderscoreESY_SY_EEEEENS4_13SM90_TMA_LOADENS4_14ComposedLayoutINS4_7SwizzleILi2ELi4ELi3EEENS4_18smem_ptr_flag_bitsILi16EEENSU_INS5_IJNSA_ILi8EEESH_EEENS5_IJSH_SB_EEEEEEEvNS4_8identityES11_S1B_vS1C_EENS_8epilogue10collective6detail29Sm90TmaWarpSpecializedAdapterINS1F_15DefaultEpilogueISJ_SK_SK_NS1E_6thread17LinearCombinationISJ_Li1EffLNS1J_9ScaleType4KindE0ELNS_15FloatRoundStyleE2ESJ_EENS1_15EpilogueDefaultEEEEEvvEEEEvNT_6ParamsE,(.L_x_201 - _ZN7cutlass13device_kernelINS_4gemm6kernel13GemmUniversalIN4cute5tupleIJiiiiEEENS1_10collective13CollectiveMmaINS1_34MainloopSm90TmaGmmaWarpSpecializedILi6ENS5_IJNS4_1CILi1EEESB_SB_EEENS1_32KernelTmaWarpSpecializedPingpongEEENS5_IJNSA_ILi64EEENSA_ILi128EEENSA_ILi32EEEEEENS_10bfloat16_tENS5_IJlSB_lEEESJ_SK_NS4_8TiledMMAINS4_8MMA_AtomIJNS4_4SM904GMMA28MMA_64x128x16_F32BF16BF16_SSILNSO_5MajorE0ELSQ_0ELNSO_7ScaleInE1ELSR_1EEEEEENS4_6LayoutISC_NS5_IJNSA_ILi0EEESV_SV_EEEEENS5_IJNS4_10UnderscoreESY_SY_EEEEENS4_13SM90_TMA_LOADENS4_14ComposedLayoutINS4_7SwizzleILi2ELi4ELi3EEENS4_18smem_ptr_flag_bitsILi16EEENSU_INS5_IJNSA_ILi8EEESH_EEENS5_IJSH_SB_EEEEEEEvNS4_8identityES11_S1B_vS1C_EENS_8epilogue10collective6detail29Sm90TmaWarpSpecializedAdapterINS1F_15DefaultEpilogueISJ_SK_SK_NS1E_6thread17LinearCombinationISJ_Li1EffLNS1J_9ScaleType4KindE0ELNS_15FloatRoundStyleE2ESJ_EENS1_15EpilogueDefaultEEEEEvvEEEEvNT_6ParamsE)
        .other          _ZN7cutlass13device_kernelINS_4gemm6kernel13GemmUniversalIN4cute5tupleIJiiiiEEENS1_10collective13CollectiveMmaINS1_34MainloopSm90TmaGmmaWarpSpecializedILi6ENS5_IJNS4_1CILi1EEESB_SB_EEENS1_32KernelTmaWarpSpecializedPingpongEEENS5_IJNSA_ILi64EEENSA_ILi128EEENSA_ILi32EEEEEENS_10bfloat16_tENS5_IJlSB_lEEESJ_SK_NS4_8TiledMMAINS4_8MMA_AtomIJNS4_4SM904GMMA28MMA_64x128x16_F32BF16BF16_SSILNSO_5MajorE0ELSQ_0ELNSO_7ScaleInE1ELSR_1EEEEEENS4_6LayoutISC_NS5_IJNSA_ILi0EEESV_SV_EEEEENS5_IJNS4_10UnderscoreESY_SY_EEEEENS4_13SM90_TMA_LOADENS4_14ComposedLayoutINS4_7SwizzleILi2ELi4ELi3EEENS4_18smem_ptr_flag_bitsILi16EEENSU_INS5_IJNSA_ILi8EEESH_EEENS5_IJSH_SB_EEEEEEEvNS4_8identityES11_S1B_vS1C_EENS_8epilogue10collective6detail29Sm90TmaWarpSpecializedAdapterINS1F_15DefaultEpilogueISJ_SK_SK_NS1E_6thread17LinearCombinationISJ_Li1EffLNS1J_9ScaleType4KindE0ELNS_15FloatRoundStyleE2ESJ_EENS1_15EpilogueDefaultEEEEEvvEEEEvNT_6ParamsE,@"STO_CUDA_ENTRY STV_DEFAULT"
_ZN7cutlass13device_kernelINS_4gemm6kernel13GemmUniversalIN4cute5tupleIJiiiiEEENS1_10collective13CollectiveMmaINS1_34MainloopSm90TmaGmmaWarpSpecializedILi6ENS5_IJNS4_1CILi1EEESB_SB_EEENS1_32KernelTmaWarpSpecializedPingpongEEENS5_IJNSA_ILi64EEENSA_ILi128EEENSA_ILi32EEEEEENS_10bfloat16_tENS5_IJlSB_lEEESJ_SK_NS4_8TiledMMAINS4_8MMA_AtomIJNS4_4SM904GMMA28MMA_64x128x16_F32BF16BF16_SSILNSO_5MajorE0ELSQ_0ELNSO_7ScaleInE1ELSR_1EEEEEENS4_6LayoutISC_NS5_IJNSA_ILi0EEESV_SV_EEEEENS5_IJNS4_10UnderscoreESY_SY_EEEEENS4_13SM90_TMA_LOADENS4_14ComposedLayoutINS4_7SwizzleILi2ELi4ELi3EEENS4_18smem_ptr_flag_bitsILi16EEENSU_INS5_IJNSA_ILi8EEESH_EEENS5_IJSH_SB_EEEEEEEvNS4_8identityES11_S1B_vS1C_EENS_8epilogue10collective6detail29Sm90TmaWarpSpecializedAdapterINS1F_15DefaultEpilogueISJ_SK_SK_NS1E_6thread17LinearCombinationISJ_Li1EffLNS1J_9ScaleType4KindE0ELNS_15FloatRoundStyleE2ESJ_EENS1_15EpilogueDefaultEEEEEvvEEEEvNT_6ParamsE:
[----:B------:R-:W0:Y:S02]  /*0000*/  LDC R1, c[0x0][0x28] ;  /* 0x00000a00ff017b82 */ /* 0x000e240000000800 */
[----:B0-----:R-:W-:Y:S01]  /*0010*/  VIADD R1, R1, 0xfffffff8 ;  /* 0xfffffff801017836 */ /* 0x001fe20000000000 */
[----:B------:R-:W0:Y:S01]  /*0020*/  S2R R4, SR_TID.X ;  /* 0x0000000000047919 */ /* 0x000e220000002100 */
[----:B------:R-:W-:Y:S01]  /*0030*/  ELECT P0, URZ, PT ;  /* 0x00000000003f782f */ /* 0x000fe20003800000 */
[----:B------:R-:W-:Y:S01]  /*0040*/  BSSY B0, `(.L_x_0) ;  /* 0x000000f000007945 */ /* 0x000fe20003800000 */
[--C-:B0-----:R-:W-:Y:S02]  /*0050*/  SHF.R.U32.HI R0, RZ, 0x5, R4.reuse ;  /* 0x00000005ff007819 */ /* 0x101fe40000011604 */
[----:B------:R-:W-:-:S03]  /*0060*/  SHF.R.U32.HI R5, RZ, 0x7, R4 ;  /* 0x00000007ff057819 */ /* 0x000fc60000011604 */
[----:B------:R-:W0:Y:S04]  /*0070*/  SHFL.IDX PT, R2, R0, RZ, 0x1f ;  /* 0x00001fff00027589 */ /* 0x000e2800000e0000 */
[----:B------:R1:W2:Y:S01]  /*0080*/  SHFL.IDX PT, R8, R5, RZ, 0x1f ;  /* 0x00001fff05087589 */ /* 0x0002a200000e0000 */
[----:B0-----:R-:W-:-:S13]  /*0090*/  ISETP.NE.OR P0, PT, R2, RZ, !P0 ;  /* 0x000000ff0200720c */ /* 0x001fda0004705670 */
[----:B-12---:R-:W-:Y:S05]  /*00a0*/  @P0 BRA `(.L_x_1) ;  /* 0x0000000000200947 */ /* 0x006fea0003800000 */
[----:B------:R-:W-:Y:S02]  /*00b0*/  ULDC.64 UR4, c[0x0][0x198] ;  /* 0x0000660000047ab9 */ /* 0x000fe40000000a00 */
[----:B------:R-:W-:Y:S02]  /*00c0*/  UIADD3 UR6, UP0, UR4, 0xf0, URZ ;  /* 0x000000f004067890 */ /* 0x000fe4000ff1e03f */
[----:B------:R-:W-:Y:S02]  /*00d0*/  UIADD3 UR4, UP1, UR4, 0x1f0, URZ ;  /* 0x000001f004047890 */ /* 0x000fe4000ff3e03f */
[----:B------:R-:W-:Y:S02]  /*00e0*/  UIADD3.X UR7, URZ, UR5, URZ, UP0, !UPT ;  /* 0x000000053f077290 */ /* 0x000fe400087fe43f */
[----:B------:R-:W-:-:S07]  /*00f0*/  UIADD3.X UR5, URZ, UR5, URZ, UP1, !UPT ;  /* 0x000000053f057290 */ /* 0x000fce0008ffe43f */
[----:B------:R0:W-:Y:S02]  /*0100*/  UTMACCTL.PF [UR6] ;  /* 0x00000000060079b9 */ /* 0x0001e40008040000 */
[----:B------:R0:W-:Y:S02]  /*0110*/  UTMACCTL.PF [UR4] ;  /* 0x00000000040079b9 */ /* 0x0001e40008040000 */
[----:B0-----:R-:W-:Y:S01]  /*0120*/  NOP ;  /* 0x0000000000007918 */ /* 0x001fe20000000000 */
.L_x_1:
[----:B------:R-:W-:Y:S05]  /*0130*/  BSYNC B0 ;  /* 0x0000000000007941 */ /* 0x000fea0003800000 */
.L_x_0:
[----:B------:R-:W0:Y:S02]  /*0140*/  SHFL.IDX PT, R3, R0, RZ, 0x1f ;  /* 0x00001fff00037589 */ /* 0x000e2400000e0000 */
[----:B0-----:R-:W-:-:S13]  /*0150*/  ISETP.NE.AND P0, PT, R3, RZ, PT ;  /* 0x000000ff0300720c */ /* 0x001fda0003f05270 */
[----:B------:R-:W-:Y:S05]  /*0160*/  @P0 BRA `(.L_x_2) ;  /* 0x0000000000680947 */ /* 0x000fea0003800000 */
[----:B------:R-:W0:Y:S01]  /*0170*/  S2UR UR8, SR_CgaCtaId ;  /* 0x00000000000879c3 */ /* 0x000e220000008800 */
[----:B------:R-:W-:Y:S01]  /*0180*/  UMOV UR4, 0x400 ;  /* 0x0000040000047882 */ /* 0x000fe20000000000 */
[----:B------:R-:W-:Y:S01]  /*0190*/  UMOV UR5, 0x1 ;  /* 0x0000000100057882 */ /* 0x000fe20000000000 */
[----:B------:R-:W-:Y:S01]  /*01a0*/  UMOV UR6, 0x80 ;  /* 0x0000008000067882 */ /* 0x000fe20000000000 */
[----:B------:R-:W-:Y:S01]  /*01b0*/  ELECT P0, URZ, PT ;  /* 0x00000000003f782f */ /* 0x000fe20003800000 */
[----:B------:R-:W-:-:S04]  /*01c0*/  UIADD3 UR6, -UR6, 0x100000, URZ ;  /* 0x0010000006067890 */ /* 0x000fc8000fffe13f */
[----:B------:R-:W-:Y:S02]  /*01d0*/  USHF.L.U32 UR7, UR6, 0xb, URZ ;  /* 0x0000000b06077899 */ /* 0x000fe4000800063f */
[----:B------:R-:W-:Y:S02]  /*01e0*/  USHF.L.U32 UR6, UR6, 0x1, URZ ;  /* 0x0000000106067899 */ /* 0x000fe4000800063f */
[----:B0-----:R-:W-:Y:S02]  /*01f0*/  ULEA UR8, UR8, UR4, 0x18 ;  /* 0x0000000408087291 */ /* 0x001fe4000f8ec03f */
[----:B------:R-:W-:-:S04]  /*0200*/  UIADD3 UR4, -UR5, 0x100000, URZ ;  /* 0x0010000005047890 */ /* 0x000fc8000fffe13f */
[----:B------:R-:W-:Y:S02]  /*0210*/  USHF.L.U32 UR5, UR4, 0xb, URZ ;  /* 0x0000000b04057899 */ /* 0x000fe4000800063f */
[----:B------:R-:W-:Y:S01]  /*0220*/  USHF.L.U32 UR4, UR4, 0x1, URZ ;  /* 0x0000000104047899 */ /* 0x000fe2000800063f */
[----:B------:R-:W0:Y:S11]  /*0230*/  FENCE.VIEW.ASYNC.S ;  /* 0x00000000000073c6 */ /* 0x000e360000000000 */
[----:B0-----:R0:W1:Y:S01]  /*0240*/  SYNCS.EXCH.64 URZ, [UR8], UR4 ;  /* 0x00000004083f75b2 */ /* 0x0010620008000100 */
[----:B------:R0:W2:Y:S01]  /*0250*/  SYNCS.EXCH.64 URZ, [UR8+0x30], UR6 ;  /* 0x00003006083f75b2 */ /* 0x0000a20008000100 */
[----:B------:R0:W3:Y:S01]  /*0260*/  SYNCS.EXCH.64 URZ, [UR8+0x8], UR4 ;  /* 0x00000804083f75b2 */ /* 0x0000e20008000100 */
[----:B------:R0:W4:Y:S01]  /*0270*/  SYNCS.EXCH.64 URZ, [UR8+0x38], UR6 ;  /* 0x00003806083f75b2 */ /* 0x0001220008000100 */
[----:B------:R0:W0:Y:S01]  /*0280*/  SYNCS.EXCH.64 URZ, [UR8+0x10], UR4 ;  /* 0x00001004083f75b2 */ /* 0x0000220008000100 */
[----:B------:R0:W0:Y:S01]  /*0290*/  SYNCS.EXCH.64 URZ, [UR8+0x40], UR6 ;  /* 0x00004006083f75b2 */ /* 0x0000220008000100 */
[----:B------:R0:W0:Y:S01]  /*02a0*/  SYNCS.EXCH.64 URZ, [UR8+0x18], UR4 ;  /* 0x00001804083f75b2 */ /* 0x0000220008000100 */
[----:B------:R0:W0:Y:S01]  /*02b0*/  SYNCS.EXCH.64 URZ, [UR8+0x48], UR6 ;  /* 0x00004806083f75b2 */ /* 0x0000220008000100 */
[----:B------:R0:W0:Y:S01]  /*02c0*/  SYNCS.EXCH.64 URZ, [UR8+0x20], UR4 ;  /* 0x00002004083f75b2 */ /* 0x0000220008000100 */
[----:B------:R0:W0:Y:S01]  /*02d0*/  SYNCS.EXCH.64 URZ, [UR8+0x50], UR6 ;  /* 0x00005006083f75b2 */ /* 0x0000220008000100 */
[----:B------:R0:W0:Y:S01]  /*02e0*/  SYNCS.EXCH.64 URZ, [UR8+0x28], UR4 ;  /* 0x00002804083f75b2 */ /* 0x0000220008000100 */
[----:B------:R0:W0:Y:S01]  /*02f0*/  SYNCS.EXCH.64 URZ, [UR8+0x58], UR6 ;  /* 0x00005806083f75b2 */ /* 0x0000220008000100 */
[----:B------:R-:W-:Y:S01]  /*0300*/  NOP ;  /* 0x0000000000007918 */ /* 0x000fe20000000000 */
.L_x_2:
[----:B------:R-:W5:Y:S01]  /*0310*/  SHFL.IDX PT, R6, R0, RZ, 0x1f ;  /* 0x00001fff00067589 */ /* 0x000f6200000e0000 */
[----:B------:R-:W-:Y:S01]  /*0320*/  ELECT P0, URZ, PT ;  /* 0x00000000003f782f */ /* 0x000fe20003800000 */
[----:B------:R-:W-:Y:S01]  /*0330*/  NOP ;  /* 0x0000000000007918 */ /* 0x000fe20000000000 */
[----:B------:R-:W-:Y:S01]  /*0340*/  ELECT P1, URZ, PT ;  /* 0x00000000003f782f */ /* 0x000fe20003820000 */
[----:B------:R-:W1:Y:S01]  /*0350*/  SHFL.IDX PT, R3, R0, RZ, 0x1f ;  /* 0x00001fff00037589 */ /* 0x000e6200000e0000 */
[----:B0-----:R-:W-:Y:S01]  /*0360*/  UMOV UR4, 0x20 ;  /* 0x0000002000047882 */ /* 0x001fe20000000000 */
[----:B------:R-:W-:Y:S01]  /*0370*/  UMOV UR11, 0x80 ;  /* 0x00000080000b7882 */ /* 0x000fe20000000000 */
[----:B------:R-:W-:Y:S01]  /*0380*/  NOP ;  /* 0x0000000000007918 */ /* 0x000fe20000000000 */
[C---:B------:R-:W-:Y:S01]  /*0390*/  VIADD R33, R8.reuse, 0xffffffff ;  /* 0xffffffff08217836 */ /* 0x040fe20000000000 */
[----:B------:R-:W0:Y:S01]  /*03a0*/  SHFL.IDX PT, R5, R5, RZ, 0x1f ;  /* 0x00001fff05057589 */ /* 0x000e2200000e0000 */
[----:B------:R-:W-:Y:S01]  /*03b0*/  ULDC.64 UR36, c[0x0][0x208] ;  /* 0x0000820000247ab9 */ /* 0x000fe20000000a00 */
[----:B------:R-:W-:-:S02]  /*03c0*/  ISETP.NE.AND P2, PT, R8, RZ, PT ;  /* 0x000000ff0800720c */ /* 0x000fc40003f45270 */
[----:B------:R-:W-:Y:S02]  /*03d0*/  ISETP.GE.U32.AND P3, PT, R33, 0x2, PT ;  /* 0x000000022100780c */ /* 0x000fe40003f66070 */
[----:B-----5:R-:W-:Y:S02]  /*03e0*/  ISETP.NE.OR P0, PT, R6, RZ, !P0 ;  /* 0x000000ff0600720c */ /* 0x020fe40004705670 */
[----:B-1----:R-:W-:Y:S02]  /*03f0*/  ISETP.NE.OR P1, PT, R3, RZ, !P1 ;  /* 0x000000ff0300720c */ /* 0x002fe40004f25670 */
[----:B------:R-:W-:-:S04]  /*0400*/  SHF.R.S32.HI R3, RZ, 0x1f, R2 ;  /* 0x0000001fff037819 */ /* 0x000fc80000011402 */
[----:B------:R-:W-:-:S05]  /*0410*/  LEA.HI R3, R3, R2, RZ, 0x2 ;  /* 0x0000000203037211 */ /* 0x000fca00078f10ff */
[----:B------:R-:W-:Y:S01]  /*0420*/  VOTEU.ALL UP0, P0 ;  /* 0x00000000003f7886 */ /* 0x000fe20000000000 */
[----:B------:R-:W-:Y:S01]  /*0430*/  LOP3.LUT R3, R3, 0xfffffffc, RZ, 0xc0, !PT ;  /* 0xfffffffc03037812 */ /* 0x000fe200078ec0ff */
[----:B------:R-:W-:-:S03]  /*0440*/  VOTEU.ALL UP1, P1 ;  /* 0x00000000003f7886 */ /* 0x000fc60000820000 */
[----:B------:R-:W1:Y:S01]  /*0450*/  @!UP0 S2UR UR7, SR_CgaCtaId ;  /* 0x00000000000789c3 */ /* 0x000e620000008800 */
[----:B------:R-:W-:Y:S01]  /*0460*/  @!UP0 UMOV UR6, 0x400 ;  /* 0x0000040000068882 */ /* 0x000fe20000000000 */
[----:B------:R-:W-:-:S04]  /*0470*/  @!UP0 UIADD3 UR4, -UR4, 0x100000, URZ ;  /* 0x0010000004048890 */ /* 0x000fc8000fffe13f */
[----:B------:R-:W-:Y:S02]  /*0480*/  @!UP0 USHF.L.U32 UR5, UR4, 0xb, URZ ;  /* 0x0000000b04058899 */ /* 0x000fe4000800063f */
[----:B------:R-:W-:Y:S01]  /*0490*/  @!UP0 USHF.L.U32 UR4, UR4, 0x1, URZ ;  /* 0x0000000104048899 */ /* 0x000fe2000800063f */
[----:B------:R-:W-:Y:S01]  /*04a0*/  IMAD.IADD R0, R2, 0x1, -R3 ;  /* 0x0000000102007824 */ /* 0x000fe200078e0a03 */
[----:B------:R-:W-:Y:S01]  /*04b0*/  @!UP1 UMOV UR9, 0x400 ;  /* 0x0000040000099882 */ /* 0x000fe20000000000 */
[----:B------:R-:W-:Y:S01]  /*04c0*/  VOTEU.ALL UP2, P1 ;  /* 0x00000000003f7886 */ /* 0x000fe20000840000 */
[----:B------:R-:W-:Y:S01]  /*04d0*/  VOTEU.ALL UP3, P1 ;  /* 0x00000000003f7886 */ /* 0x000fe20000860000 */
[----:B------:R-:W-:Y:S01]  /*04e0*/  VOTEU.ALL UP4, P1 ;  /* 0x00000000003f7886 */ /* 0x000fe20000880000 */
[----:B------:R-:W5:Y:S01]  /*04f0*/  @!UP1 S2UR UR10, SR_CgaCtaId ;  /* 0x00000000000a99c3 */ /* 0x000f620000008800 */
[----:B------:R-:W-:Y:S01]  /*0500*/  VOTEU.ALL UP5, P1 ;  /* 0x00000000003f7886 */ /* 0x000fe200008a0000 */
[----:B------:R-:W-:-:S04]  /*0510*/  SHF.R.S32.HI R3, RZ, 0x1f, R4 ;  /* 0x0000001fff037819 */ /* 0x000fc80000011404 */
[----:B------:R-:W-:-:S04]  /*0520*/  LEA.HI R3, R3, R4, RZ, 0x7 ;  /* 0x0000000403037211 */ /* 0x000fc800078f38ff */
[----:B------:R-:W-:-:S05]  /*0530*/  LOP3.LUT R3, R3, 0xffffff80, RZ, 0xc0, !PT ;  /* 0xffffff8003037812 */ /* 0x000fca00078ec0ff */
[----:B------:R-:W-:Y:S01]  /*0540*/  IMAD.IADD R3, R4, 0x1, -R3 ;  /* 0x0000000104037824 */ /* 0x000fe200078e0a03 */
[----:B-1----:R-:W-:Y:S02]  /*0550*/  @!UP0 ULEA UR8, UR7, UR6, 0x18 ;  /* 0x0000000607088291 */ /* 0x002fe4000f8ec03f */
[----:B------:R-:W-:-:S04]  /*0560*/  @!UP1 UIADD3 UR6, -UR11, 0x100000, URZ ;  /* 0x001000000b069890 */ /* 0x000fc8000fffe13f */
[----:B------:R-:W-:Y:S02]  /*0570*/  @!UP1 USHF.L.U32 UR7, UR6, 0xb, URZ ;  /* 0x0000000b06079899 */ /* 0x000fe4000800063f */
[----:B------:R-:W-:Y:S01]  /*0580*/  @!UP1 USHF.L.U32 UR6, UR6, 0x1, URZ ;  /* 0x0000000106069899 */ /* 0x000fe2000800063f */
[----:B------:R-:W-:Y:S01]  /*0590*/  VOTEU.ALL UP0, P0 ;  /* 0x00000000003f7886 */ /* 0x000fe20000000000 */
[----:B-----5:R-:W-:Y:S01]  /*05a0*/  @!UP1 ULEA UR9, UR10, UR9, 0x18 ;  /* 0x000000090a099291 */ /* 0x020fe2000f8ec03f */
[----:B------:R-:W-:Y:S02]  /*05b0*/  VOTEU.ALL UP1, P0 ;  /* 0x00000000003f7886 */ /* 0x000fe40000020000 */
[----:B------:R-:W-:Y:S01]  /*05c0*/  ULDC.64 UR10, c[0x0][0x598] ;  /* 0x00016600000a7ab9 */ /* 0x000fe20000000a00 */
[----:B------:R-:W-:Y:S01]  /*05d0*/  ISETP.NE.AND P0, PT, R0, 0x3, PT ;  /* 0x000000030000780c */ /* 0x000fe20003f05270 */
[----:B------:R-:W1:Y:S02]  /*05e0*/  FENCE.VIEW.ASYNC.S ;  /* 0x00000000000073c6 */ /* 0x000e640000000000 */
[----:B-1----:R1:W2:Y:S01]  /*05f0*/  @!UP0 SYNCS.EXCH.64 URZ, [UR8+0x90], UR4 ;  /* 0x00009004083f85b2 */ /* 0x0022a20008000100 */
[----:B------:R-:W-:-:S02]  /*0600*/  ISETP.NE.U32.AND P1, PT, RZ, UR10, PT ;  /* 0x0000000aff007c0c */ /* 0x000fc4000bf25070 */
[----:B------:R-:W-:Y:S02]  /*0610*/  ISETP.EQ.OR P0, PT, R0, RZ, !P0 ;  /* 0x000000ff0000720c */ /* 0x000fe40004702670 */
[----:B------:R-:W-:Y:S02]  /*0620*/  ISETP.NE.AND.EX P1, PT, RZ, UR11, PT, P1 ;  /* 0x0000000bff007c0c */ /* 0x000fe4000bf25310 */
[----:B------:R-:W-:-:S04]  /*0630*/  ISETP.EQ.AND P0, PT, R8, RZ, P0 ;  /* 0x000000ff0800720c */ /* 0x000fc80000702270 */
[----:B------:R-:W-:-:S04]  /*0640*/  SEL R16, RZ, 0x1, !P0 ;  /* 0x00000001ff107807 */ /* 0x000fc80004000000 */
[----:B------:R-:W-:Y:S01]  /*0650*/  SEL R16, R16, 0x2, P3 ;  /* 0x0000000210107807 */ /* 0x000fe20001800000 */
[----:B------:R1:W2:Y:S01]  /*0660*/  @!UP1 SYNCS.EXCH.64 URZ, [UR8+0x98], UR4 ;  /* 0x00009804083f95b2 */ /* 0x0002a20008000100 */
[----:B------:R-:W-:Y:S01]  /*0670*/  NOP ;  /* 0x0000000000007918 */ /* 0x000fe20000000000 */
[----:B------:R1:W2:Y:S01]  /*0680*/  @!UP2 SYNCS.EXCH.64 URZ, [UR9+0x70], UR6 ;  /* 0x00007006093fa5b2 */ /* 0x0002a20008000100 */
[----:B------:R1:W2:Y:S01]  /*0690*/  @!UP3 SYNCS.EXCH.64 URZ, [UR9+0x78], UR6 ;  /* 0x00007806093fb5b2 */ /* 0x0002a20008000100 */
[----:B------:R1:W2:Y:S01]  /*06a0*/  @!UP4 SYNCS.EXCH.64 URZ, [UR9+0x80], UR6 ;  /* 0x00008006093fc5b2 */ /* 0x0002a20008000100 */
[----:B------:R1:W2:Y:S01]  /*06b0*/  @!UP5 SYNCS.EXCH.64 URZ, [UR9+0x88], UR6 ;  /* 0x00008806093fd5b2 */ /* 0x0002a20008000100 */
[----:B------:R-:W-:Y:S01]  /*06c0*/  NOP ;  /* 0x0000000000007918 */ /* 0x000fe20000000000 */
[----:B--234-:R-:W-:Y:S06]  /*06d0*/  BAR.SYNC.DEFER_BLOCKING 0x0 ;  /* 0x0000000000007b1d */ /* 0x01cfec0000010000 */
[----:B01----:R-:W-:Y:S05]  /*06e0*/  @!P1 BRA `(.L_x_3) ;  /* 0x00000000001c9947 */ /* 0x003fea0003800000 */
[----:B------:R-:W0:Y:S02]  /*06f0*/  LDC.64 R6, c[0x0][0x598] ;  /* 0x00016600ff067b82 */ /* 0x000e240000000a00 */
[----:B0-----:R-:W2:Y:S02]  /*0700*/  LDG.E.64 R6, desc[UR36][R6.64] ;  /* 0x0000002406067981 */ /* 0x001ea4000c1e1b00 */
[----:B--2---:R-:W-:-:S04]  /*0710*/  ISETP.NE.U32.AND P0, PT, R6, RZ, PT ;  /* 0x000000ff0600720c */ /* 0x004fc80003f05070 */
[----:B------:R-:W-:-:S13]  /*0720*/  ISETP.NE.AND.EX P0, PT, R7, RZ, PT, P0 ;  /* 0x000000ff0700720c */ /* 0x000fda0003f05300 */
[----:B------:R-:W-:Y:S05]  /*0730*/  @!P0 BRA `(.L_x_3) ;  /* 0x0000000000088947 */ /* 0x000fea0003800000 */
[----:B------:R1:W5:Y:S01]  /*0740*/  LD.E R88, desc[UR36][R6.64] ;  /* 0x0000002406587980 */ /* 0x000362000c101900 */
[----:B------:R-:W-:Y:S05]  /*0750*/  BRA `(.L_x_4) ;  /* 0x0000000000247947 */ /* 0x000fea0003800000 */
.L_x_3:
[----:B------:R-:W-:Y:S02]  /*0760*/  ULDC.64 UR4, c[0x0][0x588] ;  /* 0x0001620000047ab9 */ /* 0x000fe40000000a00 */
[----:B------:R-:W-:-:S04]  /*0770*/  ISETP.NE.U32.AND P0, PT, RZ, UR4, PT ;  /* 0x00000004ff007c0c */ /* 0x000fc8000bf05070 */
[----:B------:R-:W-:-:S13]  /*0780*/  ISETP.NE.AND.EX P0, PT, RZ, UR5, PT, P0 ;  /* 0x00000005ff007c0c */ /* 0x000fda000bf05300 */
[----:B------:R-:W-:Y:S05]  /*0790*/  @!P0 BRA `(.L_x_5) ;  /* 0x00000000000c8947 */ /* 0x000fea0003800000 */
[----:B------:R-:W0:Y:S02]  /*07a0*/  LDC.64 R88, c[0x0][0x588] ;  /* 0x00016200ff587b82 */ /* 0x000e240000000a00 */
[----:B0-----:R0:W5:Y:S01]  /*07b0*/  LDG.E R88, desc[UR36][R88.64] ;  /* 0x0000002458587981 */ /* 0x001162000c1e1900 */
[----:B------:R-:W-:Y:S05]  /*07c0*/  BRA `(.L_x_4) ;  /* 0x0000000000087947 */ /* 0x000fea0003800000 */
.L_x_5:
[----:B------:R-:W-:Y:S02]  /*07d0*/  ULDC UR4, c[0x0][0x580] ;  /* 0x0001600000047ab9 */ /* 0x000fe40000000800 */
[----:B------:R-:W-:-:S07]  /*07e0*/  IMAD.U32 R88, RZ, RZ, UR4 ;  /* 0x00000004ff587e24 */ /* 0x000fce000f8e00ff */
.L_x_4:
[----:B------:R-:W-:Y:S02]  /*07f0*/  ULDC.64 UR4, c[0x0][0x5a0] ;  /* 0x0001680000047ab9 */ /* 0x000fe40000000a00 */
[----:B------:R-:W-:-:S04]  /*0800*/  ISETP.NE.U32.AND P0, PT, RZ, UR4, PT ;  /* 0x00000004ff007c0c */ /* 0x000fc8000bf05070 */
[----:B------:R-:W-:-:S13]  /*0810*/  ISETP.NE.AND.EX P0, PT, RZ, UR5, PT, P0 ;  /* 0x00000005ff007c0c */ /* 0x000fda000bf05300 */
[----:B------:R-:W-:Y:S05]  /*0820*/  @!P0 BRA `(.L_x_6) ;  /* 0x00000000001c8947 */ /* 0x000fea0003800000 */
[----:B-1----:R-:W1:Y:S02]  /*0830*/  LDC.64 R6, c[0x0][0x5a0] ;  /* 0x00016800ff067b82 */ /* 0x002e640000000a00 */
[----:B-1----:R-:W2:Y:S02]  /*0840*/  LDG.E.64 R6, desc[UR36][R6.64] ;  /* 0x0000002406067981 */ /* 0x002ea4000c1e1b00 */
[----:B--2---:R-:W-:-:S04]  /*0850*/  ISETP.NE.U32.AND P0, PT, R6, RZ, PT ;  /* 0x000000ff0600720c */ /* 0x004fc80003f05070 */
[----:B------:R-:W-:-:S13]  /*0860*/  ISETP.NE.AND.EX P0, PT, R7, RZ, PT, P0 ;  /* 0x000000ff0700720c */ /* 0x000fda0003f05300 */
[----:B------:R-:W-:Y:S05]  /*0870*/  @!P0 BRA `(.L_x_6) ;  /* 0x0000000000088947 */ /* 0x000fea0003800000 */
[----:B0-----:R2:W5:Y:S01]  /*0880*/  LD.E R89, desc[UR36][R6.64] ;  /* 0x0000002406597980 */ /* 0x001562000c101900 */
[----:B------:R-:W-:Y:S05]  /*0890*/  BRA `(.L_x_7) ;  /* 0x0000000000247947 */ /* 0x000fea0003800000 */
.L_x_6:
[----:B------:R-:W-:Y:S02]  /*08a0*/  ULDC.64 UR4, c[0x0][0x590] ;  /* 0x0001640000047ab9 */ /* 0x000fe40000000a00 */
[----:B------:R-:W-:-:S04]  /*08b0*/  ISETP.NE.U32.AND P0, PT, RZ, UR4, PT ;  /* 0x00000004ff007c0c */ /* 0x000fc8000bf05070 */
[----:B------:R-:W-:-:S13]  /*08c0*/  ISETP.NE.AND.EX P0, PT, RZ, UR5, PT, P0 ;  /* 0x00000005ff007c0c */ /* 0x000fda000bf05300 */
[----:B------:R-:W-:Y:S05]  /*08d0*/  @!P0 BRA `(.L_x_8) ;  /* 0x00000000000c8947 */ /* 0x000fea0003800000 */
[----:B-1----:R-:W0:Y:S02]  /*08e0*/  LDC.64 R6, c[0x0][0x590] ;  /* 0x00016400ff067b82 */ /* 0x002e240000000a00 */
[----:B0-----:R0:W5:Y:S01]  /*08f0*/  LDG.E R89, desc[UR36][R6.64] ;  /* 0x0000002406597981 */ /* 0x001162000c1e1900 */
[----:B------:R-:W-:Y:S05]  /*0900*/  BRA `(.L_x_7) ;  /* 0x0000000000087947 */ /* 0x000fea0003800000 */
.L_x_8:
[----:B------:R-:W-:Y:S02]  /*0910*/  ULDC UR4, c[0x0][0x584] ;  /* 0x0001610000047ab9 */ /* 0x000fe40000000800 */
[----:B0-----:R-:W-:-:S07]  /*0920*/  IMAD.U32 R89, RZ, RZ, UR4 ;  /* 0x00000004ff597e24 */ /* 0x001fce000f8e00ff */
.L_x_7:
[----:B------:R-:W3:Y:S01]  /*0930*/  LDC R2, c[0x0][0x65c] ;  /* 0x00019700ff027b82 */ /* 0x000ee20000000800 */
[----:B------:R-:W4:Y:S01]  /*0940*/  S2R R14, SR_CTAID.Y ;  /* 0x00000000000e7919 */ /* 0x000f220000002600 */
[----:B------:R-:W-:Y:S01]  /*0950*/  ULDC UR6, c[0x0][0x28c] ;  /* 0x0000a30000067ab9 */ /* 0x000fe20000000800 */
[----:B------:R-:W-:Y:S01]  /*0960*/  ISETP.NE.AND P0, PT, R8, 0x2, PT ;  /* 0x000000020800780c */ /* 0x000fe20003f05270 */
[----:B------:R-:W-:Y:S01]  /*0970*/  UIADD3 UR6, UR6, 0x1f, URZ ;  /* 0x0000001f06067890 */ /* 0x000fe2000fffe03f */
[----:B012---:R-:W0:Y:S01]  /*0980*/  S2R R6, SR_CTAID.X ;  /* 0x0000000000067919 */ /* 0x007e220000002500 */
[----:B------:R-:W-:Y:S01]  /*0990*/  IMAD.MOV.U32 R7, RZ, RZ, RZ ;  /* 0x000000ffff077224 */ /* 0x000fe200078e00ff */
[----:B------:R-:W-:Y:S01]  /*09a0*/  UMOV UR38, URZ ;  /* 0x0000003f00267c82 */ /* 0x000fe20008000000 */
[----:B------:R-:W-:Y:S01]  /*09b0*/  USHF.R.S32.HI UR7, URZ, 0x1f, UR6 ;  /* 0x0000001f3f077899 */ /* 0x000fe20008011406 */
[----:B------:R-:W-:Y:S01]  /*09c0*/  UMOV UR39, URZ ;  /* 0x0000003f00277c82 */ /* 0x000fe20008000000 */
[----:B------:R-:W-:-:S02]  /*09d0*/  ULDC.64 UR8, c[0x0][0x650] ;  /* 0x0001940000087ab9 */ /* 0x000fc40000000a00 */
[----:B------:R-:W-:-:S04]  /*09e0*/  ULEA.HI UR7, UR7, UR6, URZ, 0x5 ;  /* 0x0000000607077291 */ /* 0x000fc8000f8f283f */
[----:B------:R-:W-:Y:S01]  /*09f0*/  USHF.R.S32.HI UR40, URZ, 0x5, UR7 ;  /* 0x000000053f287899 */ /* 0x000fe20008011407 */
[----:B---3--:R-:W-:-:S13]  /*0a00*/  ISETP.NE.AND P1, PT, R2, 0x1, PT ;  /* 0x000000010200780c */ /* 0x008fda0003f25270 */
[----:B------:R-:W0:Y:S01]  /*0a10*/  @P1 LDC R19, c[0x0][0x10] ;  /* 0x00000400ff131b82 */ /* 0x000e220000000800 */
[----:B----4-:R-:W-:Y:S02]  /*0a20*/  @P1 IMAD.MOV.U32 R8, RZ, RZ, R14 ;  /* 0x000000ffff081224 */ /* 0x010fe400078e000e */
[----:B------:R-:W-:Y:S02]  /*0a30*/  @P1 IMAD.MOV.U32 R9, RZ, RZ, RZ ;  /* 0x000000ffff091224 */ /* 0x000fe400078e00ff */
[----:B------:R-:W-:-:S03]  /*0a40*/  @P1 IMAD.MOV.U32 R17, RZ, RZ, RZ ;  /* 0x000000ffff111224 */ /* 0x000fc600078e00ff */
[----:B------:R-:W1:Y:S01]  /*0a50*/  @!P1 LDC R11, c[0x0][0xc] ;  /* 0x00000300ff0b9b82 */ /* 0x000e620000000800 */
[----:B------:R-:W-:Y:S01]  /*0a60*/  ULDC UR4, c[0x0][0xc] ;  /* 0x0000030000047ab9 */ /* 0x000fe20000000800 */
[----:B------:R-:W-:Y:S02]  /*0a70*/  ULDC UR5, c[0x0][0x10] ;  /* 0x0000040000057ab9 */ /* 0x000fe40000000800 */
[----:B------:R-:W-:-:S04]  /*0a80*/  UIMAD.WIDE.U32 UR4, UR4, UR5, URZ ;  /* 0x00000005040472a5 */ /* 0x000fc8000f8e003f */
[----:B------:R-:W2:Y:S01]  /*0a90*/  LDC R2, c[0x0][0x14] ;  /* 0x00000500ff027b82 */ /* 0x000ea20000000800 */
[----:B0-----:R-:W-:-:S04]  /*0aa0*/  @P1 IMAD.WIDE.U32 R18, R6, R19, R8 ;  /* 0x0000001306121225 */ /* 0x001fc800078e0008 */
[----:B------:R-:W-:Y:S02]  /*0ab0*/  @P1 IMAD.IADD R17, R19, 0x1, R17 ;  /* 0x0000000113111824 */ /* 0x000fe400078e0211 */
[----:B-1----:R-:W-:-:S04]  /*0ac0*/  @!P1 IMAD.WIDE.U32 R8, R11, R14, R6 ;  /* 0x0000000e0b089225 */ /* 0x002fc800078e0006 */
[----:B------:R-:W-:Y:S02]  /*0ad0*/  @!P1 IMAD.MOV.U32 R18, RZ, RZ, R8 ;  /* 0x000000ffff129224 */ /* 0x000fe400078e0008 */
[----:B------:R-:W-:Y:S02]  /*0ae0*/  @!P1 IMAD.MOV.U32 R17, RZ, RZ, R9 ;  /* 0x000000ffff119224 */ /* 0x000fe400078e0009 */
[----:B--2---:R-:W-:-:S04]  /*0af0*/  IMAD.WIDE.U32 R12, R2, UR4, RZ ;  /* 0x00000004020c7c25 */ /* 0x004fc8000f8e00ff */
[----:B------:R-:W-:Y:S01]  /*0b00*/  IMAD R23, R2, UR5, RZ ;  /* 0x0000000502177c24 */ /* 0x000fe2000f8e02ff */
[----:B------:R0:W-:Y:S03]  /*0b10*/  STL.64 [R1], R12 ;  /* 0x0000000c01007387 */ /* 0x0001e60000100a00 */
[----:B------:R-:W-:Y:S01]  /*0b20*/  IMAD.IADD R23, R13, 0x1, R23 ;  /* 0x000000010d177824 */ /* 0x000fe200078e0217 */
[----:B------:R-:W-:Y:S06]  /*0b30*/  @P0 BRA `(.L_x_9) ;  /* 0x0000000000200947 */ /* 0x000fec0003800000 */
[----:B------:R-:W-:Y:S01]  /*0b40*/  UISETP.GE.U32.AND UP0, UPT, UR40, 0x6, UPT ;  /* 0x000000062800788c */ /* 0x000fe2000bf06070 */
[----:B------:R-:W-:Y:S01]  /*0b50*/  IADD3 R18, P0, R18, R12, RZ ;  /* 0x0000000c12127210 */ /* 0x000fe20007f1e0ff */
[----:B------:R-:W-:Y:S01]  /*0b60*/  UIMAD.WIDE.U32 UR4, UR40, -0x55555555, URZ ;  /* 0xaaaaaaab280478a5 */ /* 0x000fe2000f8e003f */
[----:B------:R-:W-:-:S03]  /*0b70*/  UMOV UR39, URZ ;  /* 0x0000003f00277c82 */ /* 0x000fc60008000000 */
[----:B------:R-:W-:Y:S01]  /*0b80*/  USHF.R.U32.HI UR4, URZ, 0x2, UR5 ;  /* 0x000000023f047899 */ /* 0x000fe20008011605 */
[----:B------:R-:W-:-:S03]  /*0b90*/  IMAD.X R17, R23, 0x1, R17, P0 ;  /* 0x0000000117117824 */ /* 0x000fc600000e0611 */
[----:B------:R-:W-:Y:S02]  /*0ba0*/  UIMAD UR38, UR4, -0x6, UR40 ;  /* 0xfffffffa042678a4 */ /* 0x000fe4000f8e0228 */
[----:B------:R-:W-:-:S12]  /*0bb0*/  @UP0 ULOP3.LUT UR39, UR4, 0x1, URZ, 0xc0, !UPT ;  /* 0x0000000104270892 */ /* 0x000fd8000f8ec03f */
.L_x_9:
[----:B------:R-:W-:Y:S01]  /*0bc0*/  ISETP.GE.U32.AND P0, PT, R18, UR8, PT ;  /* 0x0000000812007c0c */ /* 0x000fe2000bf06070 */
[----:B------:R-:W-:Y:S01]  /*0bd0*/  IMAD.MOV.U32 R19, RZ, RZ, -0x1 ;  /* 0xffffffffff137424 */ /* 0x000fe200078e00ff */
[----:B------:R-:W-:Y:S01]  /*0be0*/  PRMT R8, RZ, 0x7610, R8 ;  /* 0x00007610ff087816 */ /* 0x000fe20000000008 */
[----:B------:R-:W-:Y:S01]  /*0bf0*/  IMAD.MOV.U32 R22, RZ, RZ, -0x1 ;  /* 0xffffffffff167424 */ /* 0x000fe200078e00ff */
[----:B------:R-:W-:Y:S01]  /*0c00*/  ISETP.GE.U32.AND.EX P0, PT, R17, UR9, PT, P0 ;  /* 0x0000000911007c0c */ /* 0x000fe2000bf06100 */
[----:B------:R-:W-:-:S12]  /*0c10*/  IMAD.MOV.U32 R2, RZ, RZ, -0x1 ;  /* 0xffffffffff027424 */ /* 0x000fd800078e00ff */
[----:B------:R-:W-:Y:S05]  /*0c20*/  @P0 BRA `(.L_x_10) ;  /* 0x00000004005c0947 */ /* 0x000fea0003800000 */
[----:B------:R-:W1:Y:S01]  /*0c30*/  LDC.64 R20, c[0x0][0x628] ;  /* 0x00018a00ff147b82 */ /* 0x000e620000000a00 */
[----:B------:R-:W-:Y:S02]  /*0c40*/  IMAD.MOV.U32 R8, RZ, RZ, R18 ;  /* 0x000000ffff087224 */ /* 0x000fe400078e0012 */
[----:B------:R-:W-:-:S05]  /*0c50*/  IMAD.MOV.U32 R9, RZ, RZ, R17 ;  /* 0x000000ffff097224 */ /* 0x000fca00078e0011 */
[----:B------:R-:W2:Y:S08]  /*0c60*/  LDC R2, c[0x0][0x630] ;  /* 0x00018c00ff027b82 */ /* 0x000eb00000000800 */
[----:B------:R-:W3:Y:S01]  /*0c70*/  LDC.64 R24, c[0x0][0x620] ;  /* 0x00018800ff187b82 */ /* 0x000ee20000000a00 */
[----:B-1----:R-:W-:-:S04]  /*0c80*/  ISETP.NE.U32.AND P0, PT, R20, RZ, PT ;  /* 0x000000ff1400720c */ /* 0x002fc80003f05070 */
[----:B------:R-:W-:-:S13]  /*0c90*/  ISETP.NE.AND.EX P0, PT, R21, RZ, PT, P0 ;  /* 0x000000ff1500720c */ /* 0x000fda0003f05300 */
[----:B--23--:R-:W-:Y:S05]  /*0ca0*/  @!P0 BRA `(.L_x_11) ;  /* 0x0000000000288947 */ /* 0x00cfea0003800000 */
[----:B0-----:R-:W0:Y:S02]  /*0cb0*/  LDC R13, c[0x0][0x634] ;  /* 0x00018d00ff0d7b82 */ /* 0x001e240000000800 */
[----:B0-----:R-:W-:-:S05]  /*0cc0*/  IADD3 R13, P0, R18, R13, RZ ;  /* 0x0000000d120d7210 */ /* 0x001fca0007f1e0ff */
[----:B------:R-:W-:-:S04]  /*0cd0*/  IMAD.X R15, RZ, RZ, R17, P0 ;  /* 0x000000ffff0f7224 */ /* 0x000fc800000e0611 */
[----:B------:R-:W-:-:S04]  /*0ce0*/  IMAD.WIDE.U32 R8, R15, R20, RZ ;  /* 0x000000140f087225 */ /* 0x000fc800078e00ff */
[----:B------:R-:W-:-:S04]  /*0cf0*/  IMAD.WIDE.U32 R10, P0, R13, R21, R8 ;  /* 0x000000150d0a7225 */ /* 0x000fc80007800008 */
[----:B------:R-:W-:-:S04]  /*0d00*/  IMAD.WIDE.U32 R8, R13, R20, RZ ;  /* 0x000000140d087225 */ /* 0x000fc800078e00ff */
[----:B------:R-:W-:Y:S01]  /*0d10*/  IMAD.X R13, RZ, RZ, RZ, P0 ;  /* 0x000000ffff0d7224 */ /* 0x000fe200000e06ff */
[----:B------:R-:W-:Y:S01]  /*0d20*/  IADD3 RZ, P0, R9, R10, RZ ;  /* 0x0000000a09ff7210 */ /* 0x000fe20007f1e0ff */
[----:B------:R-:W-:-:S04]  /*0d30*/  IMAD.MOV.U32 R12, RZ, RZ, R11 ;  /* 0x000000ffff0c7224 */ /* 0x000fc800078e000b */
[----:B------:R-:W-:-:S08]  /*0d40*/  IMAD.WIDE.U32.X R8, R15, R21, R12, P0 ;  /* 0x000000150f087225 */ /* 0x000fd000000e040c */
.L_x_11:
[-CC-:B------:R-:W-:Y:S01]  /*0d50*/  SHF.R.U64 R31, R8, R2.reuse, R9.reuse ;  /* 0x00000002081f7219 */ /* 0x180fe20000001209 */
[----:B0-----:R-:W0:Y:S01]  /*0d60*/  LDC R12, c[0x0][0x618] ;  /* 0x00018600ff0c7b82 */ /* 0x001e220000000800 */
[----:B------:R-:W-:Y:S01]  /*0d70*/  SHF.R.U32.HI R7, RZ, R2, R9 ;  /* 0x00000002ff077219 */ /* 0x000fe20000011609 */
[----:B------:R-:W-:Y:S01]  /*0d80*/  ULDC UR4, c[0x0][0x150] ;  /* 0x0000540000047ab9 */ /* 0x000fe20000000800 */
[----:B------:R-:W-:Y:S01]  /*0d90*/  IADD3 R11, P0, RZ, -R31, RZ ;  /* 0x8000001fff0b7210 */ /* 0x000fe20007f1e0ff */
[----:B------:R-:W-:Y:S01]  /*0da0*/  IMAD.MOV.U32 R19, RZ, RZ, R17 ;  /* 0x000000ffff137224 */ /* 0x000fe200078e0011 */
[----:B------:R-:W-:-:S03]  /*0db0*/  I2FP.F32.U32 R2, R6 ;  /* 0x0000000600027245 */ /* 0x000fc60000201000 */
[----:B------:R-:W1:Y:S01]  /*0dc0*/  LDC.64 R26, c[0x0][0x640] ;  /* 0x00019000ff1a7b82 */ /* 0x000e620000000a00 */
[----:B------:R-:W-:Y:S02]  /*0dd0*/  IMAD.X R13, RZ, RZ, ~R7, P0 ;  /* 0x000000ffff0d7224 */ /* 0x000fe400000e0e07 */
[----:B------:R-:W-:Y:S01]  /*0de0*/  FMUL R2, R2, UR4 ;  /* 0x0000000402027c20 */ /* 0x000fe20008400000 */
[----:B------:R-:W-:Y:S01]  /*0df0*/  IMAD.WIDE.U32 R8, R11, R24, R18 ;  /* 0x000000180b087225 */ /* 0x000fe200078e0012 */
[----:B------:R-:W-:-:S03]  /*0e00*/  ULDC UR4, c[0x0][0x154] ;  /* 0x0000550000047ab9 */ /* 0x000fc60000000800 */
[----:B------:R-:W-:Y:S01]  /*0e10*/  IMAD R10, R13, R24, RZ ;  /* 0x000000180d0a7224 */ /* 0x000fe200078e02ff */
[----:B------:R-:W2:Y:S01]  /*0e20*/  LDC R7, c[0x0][0x144] ;  /* 0x00005100ff077b82 */ /* 0x000ea20000000800 */
[----:B------:R-:W3:Y:S02]  /*0e30*/  F2I.U32.TRUNC.NTZ R2, R2 ;  /* 0x0000000200027305 */ /* 0x000ee4000020f000 */
[----:B------:R-:W-:-:S04]  /*0e40*/  IMAD R11, R11, R25, R10 ;  /* 0x000000190b0b7224 */ /* 0x000fc800078e020a */
[----:B------:R-:W-:Y:S01]  /*0e50*/  IMAD.IADD R9, R9, 0x1, R11 ;  /* 0x0000000109097824 */ /* 0x000fe200078e020b */
[----:B------:R-:W4:Y:S01]  /*0e60*/  LDC R22, c[0x0][0x608] ;  /* 0x00018200ff167b82 */ /* 0x000f220000000800 */
[----:B------:R-:W-:-:S03]  /*0e70*/  IMAD.MOV.U32 R11, RZ, RZ, -0x1 ;  /* 0xffffffffff0b7424 */ /* 0x000fc600078e00ff */
[--C-:B0-----:R-:W-:Y:S02]  /*0e80*/  SHF.R.U64 R20, R8, R12, R9.reuse ;  /* 0x0000000c08147219 */ /* 0x101fe40000001209 */
[----:B------:R-:W-:Y:S02]  /*0e90*/  I2FP.F32.U32 R8, R14 ;  /* 0x0000000e00087245 */ /* 0x000fe40000201000 */
[----:B------:R-:W0:Y:S01]  /*0ea0*/  LDC R24, c[0x0][0x658] ;  /* 0x00019600ff187b82 */ /* 0x000e220000000800 */
[----:B-1----:R-:W-:Y:S01]  /*0eb0*/  ISETP.NE.U32.AND P0, PT, R26, RZ, PT ;  /* 0x000000ff1a00720c */ /* 0x002fe20003f05070 */
[----:B---3--:R-:W-:Y:S02]  /*0ec0*/  IMAD.MOV R10, RZ, RZ, -R2 ;  /* 0x000000ffff0a7224 */ /* 0x008fe400078e0a02 */
[----:B------:R-:W-:Y:S01]  /*0ed0*/  FMUL R8, R8, UR4 ;  /* 0x0000000408087c20 */ /* 0x000fe20008400000 */
[----:B------:R-:W-:Y:S02]  /*0ee0*/  SHF.R.U32.HI R9, RZ, R12, R9 ;  /* 0x0000000cff097219 */ /* 0x000fe40000011609 */
[----:B------:R-:W-:Y:S01]  /*0ef0*/  ISETP.NE.AND.EX P0, PT, R27, RZ, PT, P0 ;  /* 0x000000ff1b00720c */ /* 0x000fe20003f05300 */
[----:B------:R1:W3:Y:S01]  /*0f00*/  F2I.U32.TRUNC.NTZ R15, R8 ;  /* 0x00000008000f7305 */ /* 0x0002e2000020f000 */
[----:B------:R-:W1:Y:S01]  /*0f10*/  LDC R19, c[0x0][0x148] ;  /* 0x00005200ff137b82 */ /* 0x000e620000000800 */
[----:B--2---:R-:W-:-:S07]  /*0f20*/  IMAD R2, R7, R10, R6 ;  /* 0x0000000a07027224 */ /* 0x004fce00078e0206 */
[----:B------:R-:W2:Y:S01]  /*0f30*/  LDC R25, c[0x0][0x600] ;  /* 0x00018000ff197b82 */ /* 0x000ea20000000800 */
[-CC-:B----4-:R-:W-:Y:S02]  /*0f40*/  SHF.R.U64 R32, R20, R22.reuse, R9.reuse ;  /* 0x0000001614207219 */ /* 0x190fe40000001209 */
[----:B------:R-:W-:Y:S01]  /*0f50*/  SHF.R.U32.HI R7, RZ, R22, R9 ;  /* 0x00000016ff077219 */ /* 0x000fe20000011609 */
[----:B------:R-:W-:-:S04]  /*0f60*/  IMAD.MOV.U32 R9, RZ, RZ, 0x1 ;  /* 0x00000001ff097424 */ /* 0x000fc800078e00ff */
[----:B------:R-:W4:Y:S01]  /*0f70*/  LDC R28, c[0x0][0x648] ;  /* 0x00019200ff1c7b82 */ /* 0x000f220000000800 */
[-C--:B0-----:R-:W-:Y:S02]  /*0f80*/  SHF.L.U32 R6, R11, R24.reuse, RZ ;  /* 0x000000180b067219 */ /* 0x081fe400000006ff */
[--C-:B------:R-:W-:Y:S02]  /*0f90*/  SHF.R.U64 R22, R32, R24, R7.reuse ;  /* 0x0000001820167219 */ /* 0x100fe40000001207 */
[----:B------:R-:W-:Y:S02]  /*0fa0*/  LOP3.LUT R13, RZ, R6, RZ, 0x33, !PT ;  /* 0x00000006ff0d7212 */ /* 0x000fe400078e33ff */
[-C--:B------:R-:W-:Y:S01]  /*0fb0*/  SHF.R.U32.HI R7, RZ, R24.reuse, R7 ;  /* 0x00000018ff077219 */ /* 0x080fe20000011607 */
[----:B------:R-:W0:Y:S01]  /*0fc0*/  LDC R29, c[0x0][0x638] ;  /* 0x00018e00ff1d7b82 */ /* 0x000e220000000800 */
[----:B------:R-:W-:Y:S01]  /*0fd0*/  SHF.L.U32 R12, R9, R24, RZ ;  /* 0x00000018090c7219 */ /* 0x000fe200000006ff */
[----:B------:R-:W-:-:S06]  /*0fe0*/  IMAD.MOV.U32 R6, RZ, RZ, R22 ;  /* 0x000000ffff067224 */ /* 0x000fcc00078e0016 */
[----:B------:R-:W0:Y:S01]  /*0ff0*/  LDC R30, c[0x0][0x610] ;  /* 0x00018400ff1e7b82 */ /* 0x000e220000000800 */
[----:B-1-3--:R-:W-:Y:S05]  /*1000*/  @!P0 BRA `(.L_x_12) ;  /* 0x0000000000288947 */ /* 0x00afea0003800000 */
[----:B------:R-:W1:Y:S02]  /*1010*/  LDC R11, c[0x0][0x64c] ;  /* 0x00019300ff0b7b82 */ /* 0x000e640000000800 */
[----:B-1----:R-:W-:-:S05]  /*1020*/  IADD3 R11, P0, R22, R11, RZ ;  /* 0x0000000b160b7210 */ /* 0x002fca0007f1e0ff */
        /* <DEDUP_REMOVED lines=8> */
.L_x_12:
[----:B----4-:R-:W-:Y:S01]  /*10b0*/  SHF.R.U64 R6, R6, R28, R7 ;  /* 0x0000001c06067219 */ /* 0x010fe20000001207 */
[----:B--2---:R-:W-:Y:S01]  /*10c0*/  VIADD R7, R25, 0xffffffff ;  /* 0xffffffff19077836 */ /* 0x004fe20000000000 */
[----:B------:R-:W-:Y:S01]  /*10d0*/  LOP3.LUT R13, R32, R13, RZ, 0xc0, !PT ;  /* 0x0000000d200d7212 */ /* 0x000fe200078ec0ff */
[----:B------:R-:W-:Y:S02]  /*10e0*/  IMAD.MOV R15, RZ, RZ, -R15 ;  /* 0x000000ffff0f7224 */ /* 0x000fe400078e0a0f */
[----:B------:R-:W-:Y:S01]  /*10f0*/  IMAD.MOV R8, RZ, RZ, -R6 ;  /* 0x000000ffff087224 */ /* 0x000fe200078e0a06 */
[----:B------:R-:W-:Y:S01]  /*1100*/  LOP3.LUT R7, R20, R7, RZ, 0xc0, !PT ;  /* 0x0000000714077212 */ /* 0x000fe200078ec0ff */
[----:B------:R-:W-:Y:S02]  /*1110*/  IMAD R13, R12, R6, R13 ;  /* 0x000000060c0d7224 */ /* 0x000fe400078e020d */
[----:B------:R-:W-:Y:S02]  /*1120*/  @P1 IMAD R2, R19, R15, R14 ;  /* 0x0000000f13021224 */ /* 0x000fe400078e020e */
[----:B0-----:R-:W-:-:S02]  /*1130*/  IMAD R6, R8, R29, R22 ;  /* 0x0000001d08067224 */ /* 0x001fc400078e0216 */
[----:B------:R-:W-:Y:S02]  /*1140*/  IMAD R2, R13, R30, R2 ;  /* 0x0000001e0d027224 */ /* 0x000fe400078e0202 */
[----:B------:R-:W-:Y:S02]  /*1150*/  IMAD R19, R6, R25, R7 ;  /* 0x0000001906137224 */ /* 0x000fe400078e0207 */
[----:B------:R-:W-:-:S03]  /*1160*/  IMAD.MOV.U32 R8, RZ, RZ, 0x1 ;  /* 0x00000001ff087424 */ /* 0x000fc600078e00ff */
[----:B------:R-:W-:Y:S02]  /*1170*/  SEL R22, R19, R2, !P1 ;  /* 0x0000000213167207 */ /* 0x000fe40004800000 */
[----:B------:R-:W-:Y:S01]  /*1180*/  SEL R19, R2, R19, !P1 ;  /* 0x0000001302137207 */ /* 0x000fe20004800000 */
[----:B------:R-:W-:-:S07]  /*1190*/  IMAD.MOV.U32 R2, RZ, RZ, R31 ;  /* 0x000000ffff027224 */ /* 0x000fce00078e001f */
.L_x_10:
[----:B------:R-:W-:Y:S05]  /*11a0*/  @!P2 BRA `(.L_x_13) ;  /* 0x000000540010a947 */ /* 0x000fea0003800000 */
[----:B------:R-:W-:-:S13]  /*11b0*/  ISETP.GT.U32.AND P0, PT, R33, 0x1, PT ;  /* 0x000000012100780c */ /* 0x000fda0003f04070 */
[----:B------:R-:W-:Y:S05]  /*11c0*/  @P0 EXIT ;  /* 0x000000000000094d */ /* 0x000fea0003800000 */
.L_x_14:
[----:B------:R-:W-:-:S08]  /*11d0*/  NOP ;  /* 0x0000000000007918 */ /* 0x000fd00000000000 */
[----:B------:R-:W1:Y:S02]  /*11e0*/  USETMAXREG.TRY_ALLOC.CTAPOOL UP0, 0xe8 ;  /* 0x000000e8000079c8 */ /* 0x000e640008000600 */
[----:B-1----:R-:W-:-:S13]  /*11f0*/  PLOP3.LUT P0, PT, PT, PT, UP0, 0x80, 0x0 ;  /* 0x000000000000781c */ /* 0x002fda0003f0f008 */
[----:B------:R-:W-:Y:S05]  /*1200*/  @!P0 BRA `(.L_x_14) ;  /* 0xfffffffc00f08947 */ /* 0x000fea000383ffff */
[----:B------:R-:W-:-:S13]  /*1210*/  LOP3.LUT P0, RZ, R8, 0xff, RZ, 0xc0, !PT ;  /* 0x000000ff08ff7812 */ /* 0x000fda000780c0ff */
[----:B------:R-:W-:Y:S05]  /*1220*/  @!P0 EXIT ;  /* 0x000000000000894d */ /* 0x000fea0003800000 */
[----:B------:R-:W1:Y:S01]  /*1230*/  S2UR UR4, SR_CgaCtaId ;  /* 0x00000000000479c3 */ /* 0x000e620000008800 */
[----:B------:R-:W-:Y:S01]  /*1240*/  VIADD R6, R5, 0xffffffff ;  /* 0xffffffff05067836 */ /* 0x000fe20000000000 */
[----:B------:R-:W-:Y:S01]  /*1250*/  SHF.R.S32.HI R0, RZ, 0x1f, R3 ;  /* 0x0000001fff007819 */ /* 0x000fe20000011403 */
[----:B------:R-:W-:Y:S01]  /*1260*/  UMOV UR41, 0x400 ;  /* 0x0000040000297882 */ /* 0x000fe20000000000 */
[----:B------:R-:W-:Y:S01]  /*1270*/  UISETP.LT.AND UP0, UPT, UR40, 0x1, UPT ;  /* 0x000000012800788c */ /* 0x000fe2000bf01270 */
[----:B------:R-:W-:Y:S01]  /*1280*/  LOP3.LUT R100, R16, 0x1, RZ, 0xfc, !PT ;  /* 0x0000000110647812 */ /* 0x000fe200078efcff */
[----:B------:R-:W-:Y:S01]  /*1290*/  ULDC UR6, c[0x0][0x284] ;  /* 0x0000a10000067ab9 */ /* 0x000fe20000000800 */
[----:B------:R-:W-:Y:S01]  /*12a0*/  R2UR UR42, R6 ;  /* 0x00000000062a72ca */ /* 0x000fe200000e0000 */
[----:B------:R-:W-:Y:S01]  /*12b0*/  USEL UR43, UR40, 0x1, UP0 ;  /* 0x00000001282b7887 */ /* 0x000fe20008000000 */
[CC--:B------:R-:W-:Y:S01]  /*12c0*/  LEA.HI R4, R0.reuse, R3.reuse, RZ, 0x2 ;  /* 0x0000000300047211 */ /* 0x0c0fe200078f10ff */
[----:B------:R-:W-:Y:S01]  /*12d0*/  USHF.L.U32 UR46, UR40, 0x1, URZ ;  /* 0x00000001282e7899 */ /* 0x000fe2000800063f */
[----:B------:R-:W-:Y:S01]  /*12e0*/  LEA.HI R0, R0, R3, RZ, 0x5 ;  /* 0x0000000300007211 */ /* 0x000fe200078f28ff */
[----:B------:R-:W-:Y:S01]  /*12f0*/  UIADD3 UR43, -UR43, UR40, URZ ;  /* 0x000000282b2b7290 */ /* 0x000fe2000fffe13f */
[----:B------:R-:W-:-:S02]  /*1300*/  SHF.R.S32.HI R90, RZ, 0x2, R4 ;  /* 0x00000002ff5a7819 */ /* 0x000fc40000011404 */
[----:B------:R-:W-:Y:S02]  /*1310*/  SHF.R.S32.HI R5, RZ, 0x1f, R4 ;  /* 0x0000001fff057819 */ /* 0x000fe40000011404 */
[----:B------:R-:W-:Y:S02]  /*1320*/  LOP3.LUT R92, R4, 0xfffffffc, RZ, 0xc0, !PT ;  /* 0xfffffffc045c7812 */ /* 0x000fe400078ec0ff */
[----:B------:R-:W-:Y:S01]  /*1330*/  LEA.HI R5, R5, R90, RZ, 0x3 ;  /* 0x0000005a05057211 */ /* 0x000fe200078f18ff */
[----:B------:R-:W-:Y:S01]  /*1340*/  USHF.L.U32 UR42, UR42, 0x3, URZ ;  /* 0x000000032a2a7899 */ /* 0x000fe2000800063f */
[----:B------:R-:W-:Y:S01]  /*1350*/  ISETP.NE.AND P0, PT, R6, RZ, PT ;  /* 0x000000ff0600720c */ /* 0x000fe20003f05270 */
[----:B------:R-:W-:Y:S01]  /*1360*/  IMAD.IADD R92, R3, 0x1, -R92 ;  /* 0x00000001035c7824 */ /* 0x000fe200078e0a5c */
[----:B------:R-:W-:Y:S01]  /*1370*/  LOP3.LUT R5, R5, 0xfffffff8, RZ, 0xc0, !PT ;  /* 0xfffffff805057812 */ /* 0x000fe200078ec0ff */
[----:B-1----:R-:W-:Y:S01]  /*1380*/  ULEA UR41, UR4, UR41, 0x18 ;  /* 0x0000002904297291 */ /* 0x002fe2000f8ec03f */
[----:B------:R-:W-:Y:S01]  /*1390*/  SEL R101, RZ, 0x1, P0 ;  /* 0x00000001ff657807 */ /* 0x000fe20000000000 */
[----:B------:R-:W-:-:S02]  /*13a0*/  IMAD.U32 R94, RZ, RZ, UR42 ;  /* 0x0000002aff5e7e24 */ /* 0x000fc4000f8e00ff */
[----:B------:R-:W-:Y:S01]  /*13b0*/  UIADD3 UR47, UR41, 0x70, URZ ;  /* 0x00000070292f7890 */ /* 0x000fe2000fffe03f */
[----:B------:R-:W-:Y:S01]  /*13c0*/  IMAD.IADD R90, R90, 0x1, -R5 ;  /* 0x000000015a5a7824 */ /* 0x000fe200078e0a05 */
[----:B------:R-:W-:Y:S01]  /*13d0*/  UIADD3 UR4, UR41, 0x180, URZ ;  /* 0x0000018029047890 */ /* 0x000fe2000fffe03f */
[----:B------:R-:W-:Y:S01]  /*13e0*/  SHF.R.S32.HI R5, RZ, 0x5, R0 ;  /* 0x00000005ff057819 */ /* 0x000fe20000011400 */
[----:B------:R-:W-:Y:S01]  /*13f0*/  UIADD3 UR5, UR41, 0x6180, URZ ;  /* 0x0000618029057890 */ /* 0x000fe2000fffe03f */
[C---:B------:R-:W-:Y:S01]  /*1400*/  LOP3.LUT R96, R94.reuse, 0x8, RZ, 0xc0, !PT ;  /* 0x000000085e607812 */ /* 0x040fe200078ec0ff */
[----:B------:R-:W-:Y:S01]  /*1410*/  USHF.R.U32.HI UR4, URZ, 0x4, UR4 ;  /* 0x000000043f047899 */ /* 0x000fe20008011604 */
[--C-:B------:R-:W-:Y:S01]  /*1420*/  SHF.R.S32.HI R91, RZ, 0x1f, R90.reuse ;  /* 0x0000001fff5b7819 */ /* 0x100fe2000001145a */
[----:B------:R-:W-:Y:S01]  /*1430*/  USHF.R.U32.HI UR5, URZ, 0x4, UR5 ;  /* 0x000000043f057899 */ /* 0x000fe20008011605 */
[C-C-:B------:R-:W-:Y:S01]  /*1440*/  IMAD R97, R5.reuse, -0x10, -R90.reuse ;  /* 0xfffffff005617824 */ /* 0x140fe200078e0a5a */
[----:B------:R-:W-:Y:S01]  /*1450*/  ULOP3.LUT UR4, UR4, 0x3fff, URZ, 0xc0, !UPT ;  /* 0x00003fff04047892 */ /* 0x000fe2000f8ec03f */
[----:B------:R-:W-:Y:S01]  /*1460*/  IMAD.U32 R93, RZ, RZ, UR47 ;  /* 0x0000002fff5d7e24 */ /* 0x000fe2000f8e00ff */
[----:B------:R-:W-:Y:S01]  /*1470*/  ULOP3.LUT UR5, UR5, 0x3fff, URZ, 0xc0, !UPT ;  /* 0x00003fff05057892 */ /* 0x000fe2000f8ec03f */
[----:B------:R-:W-:Y:S01]  /*1480*/  IMAD.WIDE R90, R5, 0x10, R90 ;  /* 0x00000010055a7825 */ /* 0x000fe200078e025a */
[----:B------:R-:W-:Y:S01]  /*1490*/  LOP3.LUT R94, R94, 0x8, RZ, 0xc, !PT ;  /* 0x000000085e5e7812 */ /* 0x000fe200078e0cff */
[----:B------:R-:W-:Y:S01]  /*14a0*/  ULOP3.LUT UR44, UR4, 0x10000, URZ, 0xfc, !UPT ;  /* 0x00010000042c7892 */ /* 0x000fe2000f8efc3f */
[----:B------:R-:W-:Y:S01]  /*14b0*/  LOP3.LUT R96, R96, 0x18, RZ, 0x3c, !PT ;  /* 0x0000001860607812 */ /* 0x000fe200078e3cff */
[----:B------:R-:W-:Y:S01]  /*14c0*/  VIADD R95, R93, UR42 ;  /* 0x0000002a5d5f7c36 */ /* 0x000fe20008000000 */
[----:B------:R-:W-:Y:S01]  /*14d0*/  ULOP3.LUT UR45, UR5, 0x10000, URZ, 0xfc, !UPT ;  /* 0x00010000052d7892 */ /* 0x000fe2000f8efc3f */
[----:B------:R-:W-:-:S11]  /*14e0*/  VIADD R97, R97, UR6 ;  /* 0x0000000661617c36 */ /* 0x000fd60008000000 */
.L_x_162:
[----:B------:R-:W-:Y:S01]  /*14f0*/  SHF.L.U32 R0, R101, 0x1f, RZ ;  /* 0x0000001f65007819 */ /* 0x000fe200000006ff */
[----:B------:R-:W-:Y:S02]  /*1500*/  ULDC UR4, c[0x0][0x28c] ;  /* 0x0000a30000047ab9 */ /* 0x000fe40000000800 */
[----:B------:R-:W-:Y:S01]  /*1510*/  ISETP.LT.AND P1, PT, RZ, UR4, PT ;  /* 0x00000004ff007c0c */ /* 0x000fe2000bf21270 */
[----:B------:R-:W1:Y:S02]  /*1520*/  SYNCS.PHASECHK.TRANS64.TRYWAIT P0, [R93+UR42], R0 ;  /* 0x000000005d0075a7 */ /* 0x000e64000800016a */
[----:B-1-34-:R-:W-:Y:S10]  /*1530*/  @!P0 BRA `(.L_x_15) ;  /* 0x00000060006c8947 */ /* 0x01aff40003800000 */
.L_x_186:
[----:B------:R-:W-:Y:S05]  /*1540*/  @P1 BRA `(.L_x_16) ;  /* 0x0000000000401947 */ /* 0x000fea0003800000 */
[----:B-1----:R-:W-:Y:S01]  /*1550*/  MOV R0, 0x0 ;  /* 0x0000000000007802 */ /* 0x002fe20000000f00 */
[----:B------:R-:W-:Y:S01]  /*1560*/  ULDC.64 UR4, c[0x4][0x68] ;  /* 0x01001a0000047ab9 */ /* 0x000fe20000000a00 */
[----:B------:R-:W-:Y:S01]  /*1570*/  ULDC.64 UR6, c[0x4][0x8] ;  /* 0x0100020000067ab9 */ /* 0x000fe20000000a00 */
[----:B------:R-:W-:Y:S01]  /*1580*/  IMAD.U32 R4, RZ, RZ, UR4 ;  /* 0x00000004ff047e24 */ /* 0x000fe2000f8e00ff */
[----:B------:R1:W2:Y:S01]  /*1590*/  LDC.64 R14, c[0x4][R0] ;  /* 0x01000000000e7b82 */ /* 0x0002a20000000a00 */
[----:B------:R-:W-:Y:S01]  /*15a0*/  IMAD.U32 R5, RZ, RZ, UR5 ;  /* 0x00000005ff057e24 */ /* 0x000fe2000f8e00ff */
[----:B------:R-:W-:Y:S01]  /*15b0*/  ULDC.64 UR4, c[0x4][0x70] ;  /* 0x01001c0000047ab9 */ /* 0x000fe20000000a00 */
[----:B------:R-:W-:Y:S02]  /*15c0*/  IMAD.U32 R10, RZ, RZ, UR6 ;  /* 0x00000006ff0a7e24 */ /* 0x000fe4000f8e00ff */
[----:B------:R-:W-:Y:S02]  /*15d0*/  IMAD.U32 R6, RZ, RZ, UR4 ;  /* 0x00000004ff067e24 */ /* 0x000fe4000f8e00ff */
[----:B------:R-:W-:-:S02]  /*15e0*/  IMAD.U32 R7, RZ, RZ, UR5 ;  /* 0x00000005ff077e24 */ /* 0x000fc4000f8e00ff */
[----:B------:R-:W-:Y:S02]  /*15f0*/  IMAD.U32 R11, RZ, RZ, UR7 ;  /* 0x00000007ff0b7e24 */ /* 0x000fe4000f8e00ff */
[----:B------:R-:W-:Y:S02]  /*1600*/  IMAD.MOV.U32 R8, RZ, RZ, 0x1e1 ;  /* 0x000001e1ff087424 */ /* 0x000fe400078e00ff */
[----:B0-----:R-:W-:Y:S02]  /*1610*/  IMAD.MOV.U32 R12, RZ, RZ, 0x1 ;  /* 0x00000001ff0c7424 */ /* 0x001fe400078e00ff */
[----:B-1----:R-:W-:-:S07]  /*1620*/  IMAD.MOV.U32 R13, RZ, RZ, RZ ;  /* 0x000000ffff0d7224 */ /* 0x002fce00078e00ff */
[----:B------:R-:W-:-:S07]  /*1630*/  LEPC R20, `(.L_x_16) ;  /* 0x000000001014794e */ /* 0x000fce0000000000 */
[----:B--2--5:R-:W-:Y:S05]  /*1640*/  CALL.ABS.NOINC R14 ;  /* 0x000000000e007343 */ /* 0x024fea0003c00000 */
.L_x_16:
[----:B------:R-:W-:-:S13]  /*1650*/  ISETP.NE.AND P0, PT, R100, 0x3, PT ;  /* 0x000000036400780c */ /* 0x000fda0003f05270 */
[----:B------:R-:W-:Y:S05]  /*1660*/  @!P0 BRA `(.L_x_17) ;  /* 0x0000000000048947 */ /* 0x000fea0003800000 */
[----:B------:R-:W-:Y:S01]  /*1670*/  BPT.TRAP 0x1 ;  /* 0x000000040000795c */ /* 0x000fe20000300000 */
.L_x_17:
[----:B------:R-:W-:Y:S02]  /*1680*/  IMAD.U32 R3, RZ, RZ, UR38 ;  /* 0x00000026ff037e24 */ /* 0x000fe4000f8e00ff */
[----:B-1----:R-:W-:-:S03]  /*1690*/  IMAD.U32 R0, RZ, RZ, UR39 ;  /* 0x00000027ff007e24 */ /* 0x002fc6000f8e00ff */
[----:B------:R-:W-:Y:S02]  /*16a0*/  LEA R3, R3, UR41, 0x3 ;  /* 0x0000002903037c11 */ /* 0x000fe4000f8e18ff */
[----:B------:R-:W-:-:S04]  /*16b0*/  SHF.L.U32 R0, R0, 0x1f, RZ ;  /* 0x0000001f00007819 */ /* 0x000fc800000006ff */
[----:B------:R1:W2:Y:S01]  /*16c0*/  SYNCS.PHASECHK.TRANS64.TRYWAIT P1, [R3+URZ], R0 ;  /* 0x00000000030075a7 */ /* 0x0002a2000802017f */
[----:B------:R-:W-:Y:S05]  /*16d0*/  @!P0 BRA `(.L_x_18) ;  /* 0x0000000000048947 */ /* 0x000fea0003800000 */
[----:B------:R-:W-:Y:S01]  /*16e0*/  BPT.TRAP 0x1 ;  /* 0x000000040000795c */ /* 0x000fe20000300000 */
.L_x_18:
[----:B--2---:R-:W-:Y:S05]  /*16f0*/  @P1 BRA `(.L_x_19) ;  /* 0x0000000000081947 */ /* 0x004fea0003800000 */
[----:B------:R-:W2:Y:S02]  /*1700*/  SYNCS.PHASECHK.TRANS64.TRYWAIT P1, [R3+URZ], R0 ;  /* 0x00000000030075a7 */ /* 0x000ea4000802017f */
[----:B--2---:R-:W-:Y:S05]  /*1710*/  @!P1 BRA `(.L_x_20) ;  /* 0x0000006000089947 */ /* 0x004fea0003800000 */
.L_x_19:
[----:B------:R-:W-:Y:S05]  /*1720*/  WARPSYNC.ALL ;  /* 0x0000000000007948 */ /* 0x000fea0003800000 */
[----:B------:R-:W-:Y:S01]  /*1730*/  ULEA UR4, UR38, UR44, 0x8 ;  /* 0x0000002c26047291 */ /* 0x000fe2000f8e403f */
[----:B------:R-:W-:Y:S01]  /*1740*/  WARPGROUP.ARRIVE ;  /* 0x00000000000079c5 */ /* 0x000fe20000000000 */
[----:B------:R-:W-:Y:S01]  /*1750*/  ULEA UR6, UR38, UR45, 0x9 ;  /* 0x0000002d26067291 */ /* 0x000fe2000f8e483f */
[----:B-12---:R-:W-:Y:S01]  /*1760*/  IMAD.U32 R0, RZ, RZ, UR43 ;  /* 0x0000002bff007e24 */ /* 0x006fe2000f8e00ff */
[----:B------:R-:W-:Y:S01]  /*1770*/  UMOV UR5, 0x80000020 ;  /* 0x8000002000057882 */ /* 0x000fe20000000000 */
[----:B------:R-:W-:-:S03]  /*1780*/  UMOV UR7, 0x80000020 ;  /* 0x8000002000077882 */ /* 0x000fc60000000000 */
[----:B------:R-:W-:-:S03]  /*1790*/  ISETP.GE.AND P1, PT, R0, 0x1, PT ;  /* 0x000000010000780c */ /* 0x000fc60003f26270 */
[----:B------:R-:W-:Y:S01]  /*17a0*/  HGMMA.64x128x16.F32.BF16 R24, gdesc[UR4], RZ, !UPT, gsb0 ;  /* 0x01e00000041879f0 */ /* 0x000fe2000c0018ff */
[----:B------:R-:W-:Y:S02]  /*17b0*/  UIADD3 UR4, UR4, 0x2, URZ ;  /* 0x0000000204047890 */ /* 0x000fe4000fffe03f */
[----:B------:R-:W-:Y:S01]  /*17c0*/  UIADD3 UR6, UR6, 0x2, URZ ;  /* 0x0000000206067890 */ /* 0x000fe2000fffe03f */
[----:B------:R-:W-:Y:S01]  /*17d0*/  UMOV UR5, 0x80000020 ;  /* 0x8000002000057882 */ /* 0x000fe20000000000 */
[----:B------:R-:W-:Y:S01]  /*17e0*/  UMOV UR7, 0x80000020 ;  /* 0x8000002000077882 */ /* 0x000fe20000000000 */
[----:B------:R-:W-:Y:S02]  /*17f0*/  WARPGROUP.DEPBAR.LE gsb0, 0x0 ;  /* 0x00008000000079c5 */ /* 0x000fe40000010000 */
[----:B------:R-:W-:-:S06]  /*1800*/  WARPGROUP.ARRIVE ;  /* 0x00000000000079c5 */ /* 0x000fcc0000000000 */
[----:B------:R-:W-:Y:S03]  /*1810*/  HGMMA.64x128x16.F32.BF16 R24, gdesc[UR4], R24, gsb0 ;  /* 0x01e00000041879f0 */ /* 0x000fe60008001818 */
[----:B------:R-:W-:Y:S02]  /*1820*/  WARPGROUP.DEPBAR.LE gsb0, 0x0 ;  /* 0x00008000000079c5 */ /* 0x000fe40000010000 */
[----:B------:R-:W-:Y:S05]  /*1830*/  @!P1 BRA `(.L_x_21) ;  /* 0x0000000000d09947 */ /* 0x000fea0003800000 */
[----:B------:R-:W-:Y:S01]  /*1840*/  UIADD3 UR4, UR38, 0x1, URZ ;  /* 0x0000000126047890 */ /* 0x000fe2000fffe03f */
[----:B------:R-:W-:Y:S01]  /*1850*/  IMAD.U32 R0, RZ, RZ, UR43 ;  /* 0x0000002bff007e24 */ /* 0x000fe2000f8e00ff */
[----:B------:R-:W-:Y:S02]  /*1860*/  UMOV UR9, UR38 ;  /* 0x0000002600097c82 */ /* 0x000fe40008000000 */
[----:B------:R-:W-:-:S04]  /*1870*/  UISETP.NE.AND UP0, UPT, UR4, 0x6, UPT ;  /* 0x000000060400788c */ /* 0x000fc8000bf05270 */
[----:B------:R-:W-:Y:S02]  /*1880*/  USEL UR5, URZ, 0x1, UP0 ;  /* 0x000000013f057887 */ /* 0x000fe40008000000 */
[----:B------:R-:W-:Y:S02]  /*1890*/  USEL UR8, UR4, URZ, UP0 ;  /* 0x0000003f04087287 */ /* 0x000fe40008000000 */
[----:B------:R-:W-:-:S06]  /*18a0*/  ULOP3.LUT UR5, UR39, UR5, URZ, 0x3c, !UPT ;  /* 0x0000000527057292 */ /* 0x000fcc000f8e3c3f */
[----:B------:R-:W-:-:S07]  /*18b0*/  IMAD.U32 R5, RZ, RZ, UR5 ;  /* 0x00000005ff057e24 */ /* 0x000fce000f8e00ff */
.L_x_28:
[----:B-12---:R-:W-:Y:S05]  /*18c0*/  @!P0 BRA `(.L_x_22) ;  /* 0x0000000000048947 */ /* 0x006fea0003800000 */
[----:B------:R-:W-:Y:S01]  /*18d0*/  BPT.TRAP 0x1 ;  /* 0x000000040000795c */ /* 0x000fe20000300000 */
.L_x_22:
[----:B------:R-:W-:Y:S01]  /*18e0*/  ULEA UR4, UR8, UR41, 0x3 ;  /* 0x0000002908047291 */ /* 0x000fe2000f8e183f */
[----:B------:R-:W-:-:S08]  /*18f0*/  SHF.L.U32 R3, R5, 0x1f, RZ ;  /* 0x0000001f05037819 */ /* 0x000fd000000006ff */
[----:B------:R1:W2:Y:S01]  /*1900*/  SYNCS.PHASECHK.TRANS64.TRYWAIT P1, [UR4], R3 ;  /* 0x00000003ff0075a7 */ /* 0x0002a20008020144 */
[----:B------:R-:W-:Y:S05]  /*1910*/  @!P0 BRA `(.L_x_23) ;  /* 0x0000000000048947 */ /* 0x000fea0003800000 */
[----:B------:R-:W-:Y:S01]  /*1920*/  BPT.TRAP 0x1 ;  /* 0x000000040000795c */ /* 0x000fe20000300000 */
.L_x_23:
[----:B--2---:R-:W-:Y:S05]  /*1930*/  @P1 BRA `(.L_x_24) ;  /* 0x0000000000081947 */ /* 0x004fea0003800000 */
[----:B------:R-:W2:Y:S02]  /*1940*/  SYNCS.PHASECHK.TRANS64.TRYWAIT P1, [UR4], R3 ;  /* 0x00000003ff0075a7 */ /* 0x000ea40008020144 */
[----:B--2---:R-:W-:Y:S05]  /*1950*/  @!P1 BRA `(.L_x_25) ;  /* 0x0000005c008c9947 */ /* 0x004fea0003800000 */
.L_x_24:
[----:B------:R-:W-:Y:S01]  /*1960*/  ULEA UR4, UR8, UR44, 0x8 ;  /* 0x0000002c08047291 */ /* 0x000fe2000f8e403f */
[----:B------:R-:W-:Y:S01]  /*1970*/  WARPGROUP.ARRIVE ;  /* 0x00000000000079c5 */ /* 0x000fe20000000000 */
[----:B------:R-:W-:Y:S01]  /*1980*/  ULEA UR6, UR8, UR45, 0x9 ;  /* 0x0000002d08067291 */ /* 0x000fe2000f8e483f */
[----:B------:R-:W-:Y:S01]  /*1990*/  UMOV UR5, 0x80000020 ;  /* 0x8000002000057882 */ /* 0x000fe20000000000 */
[----:B------:R-:W-:-:S07]  /*19a0*/  UMOV UR7, 0x80000020 ;  /* 0x8000002000077882 */ /* 0x000fce0000000000 */
[----:B------:R-:W-:Y:S01]  /*19b0*/  HGMMA.64x128x16.F32.BF16 R24, gdesc[UR4], R24, gsb0 ;  /* 0x01e00000041879f0 */ /* 0x000fe20008001818 */
        /* <DEDUP_REMOVED lines=9> */
[----:B------:R-:W-:Y:S01]  /*1a50*/  BPT.TRAP 0x1 ;  /* 0x000000040000795c */ /* 0x000fe20000300000 */
.L_x_26:
[----:B------:R-:W-:Y:S01]  /*1a60*/  ULEA UR4, UR9, UR41, 0x3 ;  /* 0x0000002909047291 */ /* 0x000fe2000f8e183f */
[----:B------:R-:W-:-:S03]  /*1a70*/  ISETP.GT.U32.AND P1, PT, R16, 0x1, PT ;  /* 0x000000011000780c */ /* 0x000fc60003f24070 */
[----:B------:R-:W-:-:S04]  /*1a80*/  UIADD3 UR4, UR4, 0x30, URZ ;  /* 0x0000003004047890 */ /* 0x000fc8000fffe03f */
[----:B------:R-:W-:-:S09]  /*1a90*/  UPRMT UR4, URZ, 0x654, UR4 ;  /* 0x000006543f047896 */ /* 0x000fd20008000004 */
[----:B------:R-:W-:Y:S01]  /*1aa0*/  SYNCS.ARRIVE.TRANS64.RED.A1T0 RZ, [UR4], RZ ;  /* 0x000000ffffff79a7 */ /* 0x000fe20008100404 */
[----:B------:R-:W-:Y:S05]  /*1ab0*/  @P1 BRA `(.L_x_27) ;  /* 0x0000000000041947 */ /* 0x000fea0003800000 */
[----:B------:R-:W-:Y:S01]  /*1ac0*/  BPT.TRAP 0x1 ;  /* 0x000000040000795c */ /* 0x000fe20000300000 */
.L_x_27:
[----:B------:R-:W-:Y:S01]  /*1ad0*/  UIADD3 UR8, UR8, 0x1, URZ ;  /* 0x0000000108087890 */ /* 0x000fe2000fffe03f */
[C---:B------:R-:W-:Y:S01]  /*1ae0*/  ISETP.GT.AND P1, PT, R0.reuse, 0x1, PT ;  /* 0x000000010000780c */ /* 0x040fe20003f24270 */
[----:B------:R-:W-:Y:S01]  /*1af0*/  UIADD3 UR9, UR9, 0x1, URZ ;  /* 0x0000000109097890 */ /* 0x000fe2000fffe03f */
[----:B------:R-:W-:Y:S01]  /*1b00*/  VIADD R0, R0, 0xffffffff ;  /* 0xffffffff00007836 */ /* 0x000fe20000000000 */
[----:B------:R-:W-:Y:S02]  /*1b10*/  UISETP.NE.AND UP0, UPT, UR8, 0x6, UPT ;  /* 0x000000060800788c */ /* 0x000fe4000bf05270 */
[----:B------:R-:W-:Y:S02]  /*1b20*/  UISETP.NE.AND UP1, UPT, UR9, 0x6, UPT ;  /* 0x000000060900788c */ /* 0x000fe4000bf25270 */
[----:B------:R-:W-:Y:S02]  /*1b30*/  USEL UR4, URZ, 0x1, UP0 ;  /* 0x000000013f047887 */ /* 0x000fe40008000000 */
[----:B------:R-:W-:-:S02]  /*1b40*/  USEL UR8, UR8, URZ, UP0 ;  /* 0x0000003f08087287 */ /* 0x000fc40008000000 */
[----:B------:R-:W-:Y:S02]  /*1b50*/  USEL UR9, UR9, URZ, UP1 ;  /* 0x0000003f09097287 */ /* 0x000fe40008800000 */
[----:B------:R-:W-:Y:S01]  /*1b60*/  LOP3.LUT R5, R5, UR4, RZ, 0x3c, !PT ;  /* 0x0000000405057c12 */ /* 0x000fe2000f8e3cff */
[----:B------:R-:W-:Y:S09]  /*1b70*/  @P1 BRA `(.L_x_28) ;  /* 0xfffffffc00501947 */ /* 0x000ff2000383ffff */
.L_x_21:
[----:B------:R-:W3:Y:S01]  /*1b80*/  LDC R0, c[0x0][0x28c] ;  /* 0x0000a300ff007b82 */ /* 0x000ee20000000800 */
[----:B------:R4:W-:Y:S01]  /*1b90*/  SYNCS.ARRIVE.TRANS64.A1T0 RZ, [R94+UR47], RZ ;  /* 0x000000ff5eff79a7 */ /* 0x0009e2000810002f */
[----:B---3--:R-:W-:-:S13]  /*1ba0*/  ISETP.GE.AND P1, PT, R0, 0x1, PT ;  /* 0x000000010000780c */ /* 0x008fda0003f26270 */
[----:B----4-:R-:W-:Y:S05]  /*1bb0*/  @!P1 BRA `(.L_x_29) ;  /* 0x0000000000349947 */ /* 0x010fea0003800000 */
[----:B------:R-:W-:Y:S05]  /*1bc0*/  @!P0 BRA `(.L_x_30) ;  /* 0x0000000000048947 */ /* 0x000fea0003800000 */
[----:B------:R-:W-:Y:S01]  /*1bd0*/  BPT.TRAP 0x1 ;  /* 0x000000040000795c */ /* 0x000fe20000300000 */
.L_x_30:
[----:B------:R-:W-:Y:S01]  /*1be0*/  UIADD3 UR6, UR43, UR38, URZ ;  /* 0x000000262b067290 */ /* 0x000fe2000fffe03f */
[----:B------:R-:W-:-:S03]  /*1bf0*/  ISETP.GT.U32.AND P0, PT, R16, 0x1, PT ;  /* 0x000000011000780c */ /* 0x000fc60003f04070 */
[----:B------:R-:W-:-:S04]  /*1c00*/  UIMAD.WIDE.U32 UR4, UR6, -0x55555555, URZ ;  /* 0xaaaaaaab060478a5 */ /* 0x000fc8000f8e003f */
[----:B------:R-:W-:-:S04]  /*1c10*/  USHF.R.U32.HI UR4, URZ, 0x2, UR5 ;  /* 0x000000023f047899 */ /* 0x000fc80008011605 */
[----:B------:R-:W-:-:S04]  /*1c20*/  UIMAD UR6, UR4, -0x6, UR6 ;  /* 0xfffffffa040678a4 */ /* 0x000fc8000f8e0206 */
[----:B------:R-:W-:-:S04]  /*1c30*/  ULEA UR6, UR6, UR41, 0x3 ;  /* 0x0000002906067291 */ /* 0x000fc8000f8e183f */
[----:B------:R-:W-:-:S04]  /*1c40*/  UIADD3 UR6, UR6, 0x30, URZ ;  /* 0x0000003006067890 */ /* 0x000fc8000fffe03f */
[----:B------:R-:W-:-:S09]  /*1c50*/  UPRMT UR6, URZ, 0x654, UR6 ;  /* 0x000006543f067896 */ /* 0x000fd20008000006 */
[----:B------:R-:W-:Y:S01]  /*1c60*/  SYNCS.ARRIVE.TRANS64.RED.A1T0 RZ, [UR6], RZ ;  /* 0x000000ffffff79a7 */ /* 0x000fe20008100406 */
[----:B------:R-:W-:Y:S05]  /*1c70*/  @P0 BRA `(.L_x_29) ;  /* 0x0000000000040947 */ /* 0x000fea0003800000 */
[----:B------:R-:W-:Y:S01]  /*1c80*/  BPT.TRAP 0x1 ;  /* 0x000000040000795c */ /* 0x000fe20000300000 */
.L_x_29:
[----:B------:R-:W-:Y:S01]  /*1c90*/  SHF.L.U32 R0, R101, 0x1f, RZ ;  /* 0x0000001f65007819 */ /* 0x000fe200000006ff */
[----:B------:R-:W-:Y:S01]  /*1ca0*/  UIADD3 UR38, UR46, UR38, URZ ;  /* 0x000000262e267290 */ /* 0x000fe2000fffe03f */
[----:B------:R-:W3:Y:S01]  /*1cb0*/  LDC R9, c[0x0][0x288] ;  /* 0x0000a200ff097b82 */ /* 0x000ee20000000800 */
[----:B------:R-:W-:Y:S01]  /*1cc0*/  UISETP.GE.U32.AND UP1, UPT, UR46, 0x6, UPT ;  /* 0x000000062e00788c */ /* 0x000fe2000bf26070 */
[----:B------:R-:W-:Y:S01]  /*1cd0*/  IMAD.SHL.U32 R10, R92, 0x2, RZ ;  /* 0x000000025c0a7824 */ /* 0x000fe200078e00ff */
[----:B------:R-:W-:Y:S02]  /*1ce0*/  UISETP.GT.U32.AND UP0, UPT, UR38, 0x5, UPT ;  /* 0x000000052600788c */ /* 0x000fe4000bf04070 */
[----:B------:R-:W-:Y:S02]  /*1cf0*/  UIMAD.WIDE.U32 UR4, UR38, -0x55555555, URZ ;  /* 0xaaaaaaab260478a5 */ /* 0x000fe4000f8e003f */
[----:B------:R-:W-:Y:S01]  /*1d00*/  UISETP.LT.U32.AND UP0, UPT, UR46, 0x6, UP0 ;  /* 0x000000062e00788c */ /* 0x000fe20008701070 */
[----:B------:R-:W4:Y:S01]  /*1d10*/  SYNCS.PHASECHK.TRANS64.TRYWAIT P0, [R93+UR42+0x10], R0 ;  /* 0x000010005d0075a7 */ /* 0x000f22000800016a */
[----:B------:R-:W-:Y:S01]  /*1d20*/  USHF.R.U32.HI UR4, URZ, 0x2, UR5 ;  /* 0x000000023f047899 */ /* 0x000fe20008011605 */
[----:B------:R-:W-:Y:S01]  /*1d30*/  SHF.R.S32.HI R11, RZ, 0x1f, R10 ;  /* 0x0000001fff0b7819 */ /* 0x000fe2000001140a */
[----:B------:R-:W-:-:S02]  /*1d40*/  USEL UR6, URZ, 0x1, !UP0 ;  /* 0x000000013f067887 */ /* 0x000fc4000c000000 */
[----:B------:R-:W-:Y:S02]  /*1d50*/  UIMAD UR38, UR4, -0x6, UR38 ;  /* 0xfffffffa042678a4 */ /* 0x000fe4000f8e0226 */
[----:B------:R-:W-:-:S04]  /*1d60*/  ULOP3.LUT UR39, UR39, UR6, URZ, 0x3c, !UPT ;  /* 0x0000000627277292 */ /* 0x000fc8000f8e3c3f */
[----:B------:R-:W-:Y:S01]  /*1d70*/  @UP1 ULOP3.LUT UR39, UR39, 0x1, UR4, 0x78, !UPT ;  /* 0x0000000127271892 */ /* 0x000fe2000f8e7804 */
[----:B---34-:R-:W-:Y:S11]  /*1d80*/  @!P0 BRA `(.L_x_31) ;  /* 0x0000005800988947 */ /* 0x018ff60003800000 */
.L_x_187:
[----:B---3--:R-:W-:Y:S01]  /*1d90*/  IMAD.SHL.U32 R0, R19, 0x40, RZ ;  /* 0x0000004013007824 */ /* 0x008fe200078e00ff */
[----:B------:R-:W-:Y:S01]  /*1da0*/  ULDC UR6, c[0x0][0x284] ;  /* 0x0000a10000067ab9 */ /* 0x000fe20000000800 */
[----:B------:R-:W-:Y:S01]  /*1db0*/  IMAD.SHL.U32 R20, R22, 0x80, RZ ;  /* 0x0000008016147824 */ /* 0x000fe200078e00ff */
[----:B0-----:R-:W-:Y:S01]  /*1dc0*/  SHF.R.S32.HI R13, RZ, 0x1f, R2 ;  /* 0x0000001fff0d7819 */ /* 0x001fe20000011402 */
[----:B------:R-:W-:Y:S01]  /*1dd0*/  ULDC.64 UR4, c[0x0][0x5d0] ;  /* 0x0001740000047ab9 */ /* 0x000fe20000000a00 */
[----:B------:R-:W-:Y:S01]  /*1de0*/  ISETP.GE.AND P0, PT, R0, UR6, PT ;  /* 0x0000000600007c0c */ /* 0x000fe2000bf06270 */
[----:B--2---:R-:W-:Y:S01]  /*1df0*/  IMAD.WIDE.U32 R4, R2, UR4, R10 ;  /* 0x0000000402047c25 */ /* 0x004fe2000f8e000a */
[----:B------:R-:W-:Y:S02]  /*1e00*/  SHF.R.S32.HI R21, RZ, 0x1f, R20 ;  /* 0x0000001fff157819 */ /* 0x000fe40000011414 */
[C---:B------:R-:W-:Y:S01]  /*1e10*/  ISETP.GE.OR P0, PT, R20.reuse, R9, P0 ;  /* 0x000000091400720c */ /* 0x040fe20000706670 */
[----:B-1----:R-:W-:Y:S01]  /*1e20*/  IMAD R3, R13, UR4, RZ ;  /* 0x000000040d037c24 */ /* 0x002fe2000f8e02ff */
[----:B------:R-:W-:-:S03]  /*1e30*/  IADD3 R4, P1, R20, R4, RZ ;  /* 0x0000000414047210 */ /* 0x000fc60007f3e0ff */
[----:B------:R-:W-:-:S05]  /*1e40*/  IMAD R3, R2, UR5, R3 ;  /* 0x0000000502037c24 */ /* 0x000fca000f8e0203 */
[----:B------:R-:W-:-:S03]  /*1e50*/  IADD3.X R5, R21, R5, R3, P1, !PT ;  /* 0x0000000515057210 */ /* 0x000fc60000ffe403 */
[----:B------:R-:W-:Y:S05]  /*1e60*/  @P0 BRA `(.L_x_32) ;  /* 0x0000004000300947 */ /* 0x000fea0003800000 */
[----:B------:R-:W0:Y:S01]  /*1e70*/  LDC.64 R6, c[0x0][0x5c8] ;  /* 0x00017200ff067b82 */ /* 0x000e220000000a00 */
[----:B-----5:R-:W-:Y:S01]  /*1e80*/  FSETP.NEU.AND P0, PT, R89, RZ, PT ;  /* 0x000000ff5900720b */ /* 0x020fe20003f0d000 */
[----:B------:R-:W-:Y:S01]  /*1e90*/  IMAD R3, R92, -0x2, R9 ;  /* 0xfffffffe5c037824 */ /* 0x000fe200078e0209 */
[----:B------:R-:W-:Y:S01]  /*1ea0*/  BSSY B0, `(.L_x_32) ;  /* 0x0000408000007945 */ /* 0x000fe20003800000 */
[----:B------:R-:W-:-:S04]  /*1eb0*/  IMAD.WIDE R102, R19, 0x40, R90 ;  /* 0x0000004013667825 */ /* 0x000fc800078e025a */
[----:B------:R-:W-:Y:S02]  /*1ec0*/  IMAD.IADD R3, R3, 0x1, -R20 ;  /* 0x0000000103037824 */ /* 0x000fe400078e0a14 */
[----:B------:R-:W-:-:S03]  /*1ed0*/  IMAD.IADD R0, R97, 0x1, -R0 ;  /* 0x0000000161007824 */ /* 0x000fc600078e0a00 */
[----:B------:R-:W-:-:S04]  /*1ee0*/  ISETP.GT.AND P2, PT, R3, RZ, PT ;  /* 0x000000ff0300720c */ /* 0x000fc80003f44270 */
[----:B------:R-:W-:Y:S01]  /*1ef0*/  ISETP.GT.AND P1, PT, R0, RZ, P2 ;  /* 0x000000ff0000720c */ /* 0x000fe20001724270 */
[-C--:B0-----:R-:W-:Y:S02]  /*1f00*/  IMAD R8, R103, R6.reuse, RZ ;  /* 0x0000000667087224 */ /* 0x081fe400078e02ff */
[----:B------:R-:W-:-:S04]  /*1f10*/  IMAD.WIDE.U32 R104, R102, R6, R4 ;  /* 0x0000000666687225 */ /* 0x000fc800078e0004 */
[----:B------:R-:W-:-:S04]  /*1f20*/  IMAD R5, R102, R7, R8 ;  /* 0x0000000766057224 */ /* 0x000fc800078e0208 */
[----:B------:R-:W-:Y:S01]  /*1f30*/  IMAD.IADD R9, R105, 0x1, R5 ;  /* 0x0000000169097824 */ /* 0x000fe200078e0205 */
[----:B------:R-:W-:Y:S06]  /*1f40*/  @!P0 BRA `(.L_x_33) ;  /* 0x0000002c00248947 */ /* 0x000fec0003800000 */
[----:B------:R-:W0:Y:S01]  /*1f50*/  LDC.64 R106, c[0x0][0x5b8] ;  /* 0x00016e00ff6a7b82 */ /* 0x000e220000000a00 */
[----:B------:R-:W-:-:S07]  /*1f60*/  ULDC.64 UR4, c[0x0][0x5c0] ;  /* 0x0001700000047ab9 */ /* 0x000fce0000000a00 */
[----:B------:R-:W1:Y:S08]  /*1f70*/  LDC.64 R108, c[0x0][0x5b0] ;  /* 0x00016c00ff6c7b82 */ /* 0x000e700000000a00 */
[----:B------:R-:W2:Y:S01]  /*1f80*/  LDC.64 R110, c[0x0][0x5a8] ;  /* 0x00016a00ff6e7b82 */ /* 0x000ea20000000a00 */
[-C--:B0-----:R-:W-:Y:S02]  /*1f90*/  IMAD R8, R13, R106.reuse, RZ ;  /* 0x0000006a0d087224 */ /* 0x081fe400078e02ff */
[----:B------:R-:W-:-:S04]  /*1fa0*/  IMAD.WIDE.U32 R4, R2, R106, R10 ;  /* 0x0000006a02047225 */ /* 0x000fc800078e000a */
[----:B------:R-:W-:Y:S01]  /*1fb0*/  IMAD R105, R2, R107, R8 ;  /* 0x0000006b02697224 */ /* 0x000fe200078e0208 */
[----:B------:R-:W-:Y:S01]  /*1fc0*/  IADD3 R12, P0, R20, R4, RZ ;  /* 0x00000004140c7210 */ /* 0x000fe20007f1e0ff */
[----:B-1----:R-:W-:-:S03]  /*1fd0*/  IMAD R4, R103, R108, RZ ;  /* 0x0000006c67047224 */ /* 0x002fc600078e02ff */
[----:B------:R-:W-:Y:S01]  /*1fe0*/  IADD3.X R13, R21, R5, R105, P0, !PT ;  /* 0x00000005150d7210 */ /* 0x000fe200007fe469 */
[C---:B------:R-:W-:Y:S02]  /*1ff0*/  IMAD R107, R102.reuse, R109, R4 ;  /* 0x0000006d666b7224 */ /* 0x040fe400078e0204 */
[----:B------:R-:W-:-:S04]  /*2000*/  IMAD.WIDE.U32 R4, R102, R108, R12 ;  /* 0x0000006c66047225 */ /* 0x000fc800078e000c */
[----:B------:R-:W-:Y:S01]  /*2010*/  IMAD.IADD R5, R5, 0x1, R107 ;  /* 0x0000000105057824 */ /* 0x000fe200078e026b */
[----:B--2---:R-:W-:-:S04]  /*2020*/  LEA R14, P0, R4, R110, 0x1 ;  /* 0x0000006e040e7211 */ /* 0x004fc800078008ff */
[----:B------:R-:W-:-:S05]  /*2030*/  LEA.HI.X R15, R4, R111, R5, 0x1, P0 ;  /* 0x0000006f040f7211 */ /* 0x000fca00000f0c05 */
[----:B------:R-:W2:Y:S01]  /*2040*/  @P1 LDG.E.LTC128B.U16 R19, desc[UR36][R14.64] ;  /* 0x000000240e131981 */ /* 0x000ea2000c1e1520 */
[----:B------:R-:W-:Y:S01]  /*2050*/  IMAD.WIDE.U32 R4, R102, R108, R20 ;  /* 0x0000006c66047225 */ /* 0x000fe200078e0014 */
[----:B------:R-:W-:Y:S02]  /*2060*/  BSSY B1, `(.L_x_34) ;  /* 0x0000015000017945 */ /* 0x000fe40003800000 */
[----:B------:R-:W-:-:S04]  /*2070*/  IADD3 R98, P0, R10, R4, RZ ;  /* 0x000000040a627210 */ /* 0x000fc80007f1e0ff */
[----:B------:R-:W-:Y:S02]  /*2080*/  IADD3.X R99, R11, R107, R5, P0, !PT ;  /* 0x0000006b0b637210 */ /* 0x000fe400007fe405 */
[----:B------:R-:W-:Y:S01]  /*2090*/  LEA R8, P0, R104, UR4, 0x1 ;  /* 0x0000000468087c11 */ /* 0x000fe2000f8008ff */
[----:B------:R-:W-:-:S03]  /*20a0*/  IMAD.WIDE.U32 R98, R2, R106, R98 ;  /* 0x0000006a02627225 */ /* 0x000fc600078e0062 */
[----:B------:R-:W-:Y:S02]  /*20b0*/  LEA.HI.X R9, R104, UR5, R9, 0x1, P0 ;  /* 0x0000000568097c11 */ /* 0x000fe400080f0c09 */
[----:B------:R-:W-:-:S04]  /*20c0*/  ISETP.GT.AND P0, PT, R3, 0x1, PT ;  /* 0x000000010300780c */ /* 0x000fc80003f04270 */
[----:B------:R-:W-:Y:S01]  /*20d0*/  ISETP.GT.AND P3, PT, R0, RZ, P0 ;  /* 0x000000ff0000720c */ /* 0x000fe20000764270 */
[----:B--2---:R-:W-:-:S04]  /*20e0*/  IMAD.U32 R4, R19, 0x10000, RZ ;  /* 0x0001000013047824 */ /* 0x004fc800078e00ff */
[----:B------:R-:W-:Y:S01]  /*20f0*/  FMUL R5, R4, R89 ;  /* 0x0000005904057220 */ /* 0x000fe20000400000 */
[----:B------:R-:W-:-:S03]  /*2100*/  LEA R4, P4, R98, R110, 0x1 ;  /* 0x0000006e62047211 */ /* 0x000fc600078808ff */
[----:B------:R-:W-:-:S05]  /*2110*/  FFMA R5, R24, R88, R5 ;  /* 0x0000005818057223 */ /* 0x000fca0000000005 */
[----:B------:R-:W-:Y:S01]  /*2120*/  F2FP.BF16.F32.PACK_AB R14, RZ, R5 ;  /* 0x00000005ff0e723e */ /* 0x000fe200000010ff */
[----:B------:R-:W-:-:S03]  /*2130*/  IMAD.IADD R5, R105, 0x1, R99 ;  /* 0x0000000169057824 */ /* 0x000fc600078e0263 */
[----:B------:R-:W-:Y:S01]  /*2140*/  PRMT R15, R14, 0x7610, R15 ;  /* 0x000076100e0f7816 */ /* 0x000fe2000000000f */
[----:B------:R-:W-:Y:S01]  /*2150*/  IMAD.SHL.U32 R14, R108, 0x8, RZ ;  /* 0x000000086c0e7824 */ /* 0x000fe200078e00ff */
[----:B------:R-:W-:-:S03]  /*2160*/  LEA.HI.X R5, R98, R111, R5, 0x1, P4 ;  /* 0x0000006f62057211 */ /* 0x000fc600020f0c05 */
[----:B------:R0:W-:Y:S02]  /*2170*/  @P1 STG.E.U16 desc[UR36][R8.64], R15 ;  /* 0x0000000f08001986 */ /* 0x0001e4000c101524 */
[----:B0-----:R-:W-:Y:S01]  /*2180*/  SHF.L.U64.HI R15, R108, 0x3, R109 ;  /* 0x000000036c0f7819 */ /* 0x001fe2000001026d */
[----:B------:R-:W-:Y:S06]  /*2190*/  @!P3 BRA `(.L_x_35) ;  /* 0x000000000004b947 */ /* 0x000fec0003800000 */
[----:B------:R0:W5:Y:S02]  /*21a0*/  LDG.E.LTC128B.U16 R19, desc[UR36][R4.64+0x2] ;  /* 0x0000022404137981 */ /* 0x000164000c1e1520 */
.L_x_35:
[----:B------:R-:W-:Y:S05]  /*21b0*/  BSYNC B1 ;  /* 0x0000000000017941 */ /* 0x000fea0003800000 */
.L_x_34:
[----:B------:R-:W-:Y:S01]  /*21c0*/  IMAD.WIDE.U32 R14, R102, R108, R14 ;  /* 0x0000006c660e7225 */ /* 0x000fe200078e000e */
[----:B------:R-:W-:-:S03]  /*21d0*/  ISETP.GT.AND P2, PT, R0, 0x8, P2 ;  /* 0x000000080000780c */ /* 0x000fc60001744270 */
[----:B-----5:R-:W-:Y:S02]  /*21e0*/  IMAD.U32 R22, R19, 0x10000, RZ ;  /* 0x0001000013167824 */ /* 0x020fe400078e00ff */
[----:B------:R-:W-:Y:S01]  /*21f0*/  IMAD.IADD R107, R107, 0x1, R15 ;  /* 0x000000016b6b7824 */ /* 0x000fe200078e020f */
[----:B------:R-:W-:Y:S01]  /*2200*/  IADD3 R15, P1, R12, R14, RZ ;  /* 0x0000000e0c0f7210 */ /* 0x000fe20007f3e0ff */
[----:B------:R-:W-:-:S04]  /*2210*/  FMUL R22, R22, R89 ;  /* 0x0000005916167220 */ /* 0x000fc80000400000 */
[----:B------:R-:W-:Y:S01]  /*2220*/  FFMA R22, R25, R88, R22 ;  /* 0x0000005819167223 */ /* 0x000fe20000000016 */
[----:B------:R-:W-:Y:S01]  /*2230*/  IMAD.X R24, R107, 0x1, R13, P1 ;  /* 0x000000016b187824 */ /* 0x000fe200008e060d */
[----:B------:R-:W-:-:S03]  /*2240*/  LEA R12, P1, R15, R110, 0x1 ;  /* 0x0000006e0f0c7211 */ /* 0x000fc600078208ff */
[----:B------:R-:W-:Y:S02]  /*2250*/  F2FP.BF16.F32.PACK_AB R22, RZ, R22 ;  /* 0x00000016ff16723e */ /* 0x000fe400000010ff */
[----:B------:R-:W-:-:S03]  /*2260*/  LEA.HI.X R13, R15, R111, R24, 0x1, P1 ;  /* 0x0000006f0f0d7211 */ /* 0x000fc600008f0c18 */
[----:B------:R1:W-:Y:S04]  /*2270*/  @P3 STG.E.U16 desc[UR36][R8.64+0x2], R22 ;  /* 0x0000021608003986 */ /* 0x0003e8000c101524 */
[----:B------:R-:W2:Y:S01]  /*2280*/  @P2 LDG.E.LTC128B.U16 R19, desc[UR36][R12.64] ;  /* 0x000000240c132981 */ /* 0x000ea2000c1e1520 */
[----:B------:R-:W-:Y:S01]  /*2290*/  IADD3 R14, P1, P3, R10, R14, R20 ;  /* 0x0000000e0a0e7210 */ /* 0x000fe20007b3e014 */
[----:B------:R-:W-:Y:S01]  /*22a0*/  BSSY B1, `(.L_x_36) ;  /* 0x0000011000017945 */ /* 0x000fe20003800000 */
[----:B------:R-:W-:Y:S02]  /*22b0*/  SHF.L.U64.HI R7, R6, 0x4, R7 ;  /* 0x0000000406077819 */ /* 0x000fe40000010207 */
[----:B------:R-:W-:Y:S02]  /*22c0*/  IADD3.X R15, R11, R107, R21, P1, P3 ;  /* 0x0000006b0b0f7210 */ /* 0x000fe40000fe6415 */
[----:B------:R-:W-:Y:S01]  /*22d0*/  ISETP.GT.AND P0, PT, R0, 0x8, P0 ;  /* 0x000000080000780c */ /* 0x000fe20000704270 */
[----:B------:R-:W-:-:S04]  /*22e0*/  IMAD.WIDE.U32 R14, R2, R106, R14 ;  /* 0x0000006a020e7225 */ /* 0x000fc800078e000e */
[----:B------:R-:W-:Y:S02]  /*22f0*/  IMAD.IADD R2, R105, 0x1, R15 ;  /* 0x0000000169027824 */ /* 0x000fe400078e020f */
[----:B--2---:R-:W-:-:S04]  /*2300*/  IMAD.U32 R10, R19, 0x10000, RZ ;  /* 0x00010000130a7824 */ /* 0x004fc800078e00ff */
[----:B------:R-:W-:Y:S01]  /*2310*/  FMUL R11, R10, R89 ;  /* 0x000000590a0b7220 */ /* 0x000fe20000400000 */
[----:B------:R-:W-:Y:S02]  /*2320*/  LEA R10, P1, R6, R8, 0x4 ;  /* 0x00000008060a7211 */ /* 0x000fe400078220ff */
[----:B------:R-:W-:Y:S01]  /*2330*/  LEA R6, P3, R14, R110, 0x1 ;  /* 0x0000006e0e067211 */ /* 0x000fe200078608ff */
[----:B------:R-:W-:-:S05]  /*2340*/  FFMA R11, R26, R88, R11 ;  /* 0x000000581a0b7223 */ /* 0x000fca000000000b */
[----:B------:R-:W-:Y:S01]  /*2350*/  F2FP.BF16.F32.PACK_AB R12, RZ, R11 ;  /* 0x0000000bff0c723e */ /* 0x000fe200000010ff */
[----:B------:R-:W-:Y:S01]  /*2360*/  IMAD.X R11, R7, 0x1, R9, P1 ;  /* 0x00000001070b7824 */ /* 0x000fe200008e0609 */
[----:B------:R-:W-:-:S04]  /*2370*/  LEA.HI.X R7, R14, R111, R2, 0x1, P3 ;  /* 0x0000006f0e077211 */ /* 0x000fc800018f0c02 */
[----:B------:R1:W-:Y:S01]  /*2380*/  @P2 STG.E.U16 desc[UR36][R10.64], R12 ;  /* 0x0000000c0a002986 */ /* 0x0003e2000c101524 */
[----:B------:R-:W-:Y:S05]  /*2390*/  @!P0 BRA `(.L_x_37) ;  /* 0x0000000000048947 */ /* 0x000fea0003800000 */
[----:B------:R2:W5:Y:S02]  /*23a0*/  LDG.E.LTC128B.U16 R19, desc[UR36][R6.64+0x2] ;  /* 0x0000022406137981 */ /* 0x000564000c1e1520 */
.L_x_37:
[----:B------:R-:W-:Y:S05]  /*23b0*/  BSYNC B1 ;  /* 0x0000000000017941 */ /* 0x000fea0003800000 */
.L_x_36:
[----:B-----5:R-:W-:Y:S01]  /*23c0*/  IMAD.U32 R2, R19, 0x10000, RZ ;  /* 0x0001000013027824 */ /* 0x020fe200078e00ff */
[----:B------:R-:W-:Y:S01]  /*23d0*/  ISETP.GT.AND P1, PT, R3, 0x8, PT ;  /* 0x000000080300780c */ /* 0x000fe20003f24270 */
[----:B------:R-:W-:Y:S02]  /*23e0*/  BSSY B1, `(.L_x_38) ;  /* 0x0000008000017945 */ /* 0x000fe40003800000 */
[----:B------:R-:W-:Y:S01]  /*23f0*/  FMUL R2, R2, R89 ;  /* 0x0000005902027220 */ /* 0x000fe20000400000 */
[----:B------:R-:W-:-:S03]  /*2400*/  ISETP.GT.AND P2, PT, R0, RZ, P1 ;  /* 0x000000ff0000720c */ /* 0x000fc60000f44270 */
[----:B------:R-:W-:-:S05]  /*2410*/  FFMA R2, R27, R88, R2 ;  /* 0x000000581b027223 */ /* 0x000fca0000000002 */
[----:B------:R-:W-:-:S05]  /*2420*/  F2FP.BF16.F32.PACK_AB R2, RZ, R2 ;  /* 0x00000002ff02723e */ /* 0x000fca00000010ff */
[----:B------:R3:W-:Y:S01]  /*2430*/  @P0 STG.E.U16 desc[UR36][R10.64+0x2], R2 ;  /* 0x000002020a000986 */ /* 0x0007e2000c101524 */
[----:B------:R-:W-:Y:S05]  /*2440*/  @!P2 BRA `(.L_x_39) ;  /* 0x000000000004a947 */ /* 0x000fea0003800000 */
[----:B------:R4:W5:Y:S02]  /*2450*/  LDG.E.LTC128B.U16 R19, desc[UR36][R4.64+0x10] ;  /* 0x0000102404137981 */ /* 0x000964000c1e1520 */
.L_x_39:
[----:B------:R-:W-:Y:S05]  /*2460*/  BSYNC B1 ;  /* 0x0000000000017941 */ /* 0x000fea0003800000 */
.L_x_38:
[----:B---3-5:R-:W-:Y:S01]  /*2470*/  IMAD.U32 R2, R19, 0x10000, RZ ;  /* 0x0001000013027824 */ /* 0x028fe200078e00ff */
        /* <DEDUP_REMOVED lines=9> */
.L_x_41:
[----:B------:R-:W-:Y:S05]  /*2510*/  BSYNC B1 ;  /* 0x0000000000017941 */ /* 0x000fea0003800000 */
.L_x_40:
[----:B-----5:R-:W-:Y:S01]  /*2520*/  IMAD.U32 R2, R19, 0x10000, RZ ;  /* 0x0001000013027824 */ /* 0x020fe200078e00ff */
[----:B------:R-:W-:Y:S01]  /*2530*/  ISETP.GT.AND P1, PT, R0, 0x8, P1 ;  /* 0x000000080000780c */ /* 0x000fe20000f24270 */
[----:B------:R-:W-:Y:S02]  /*2540*/  BSSY B1, `(.L_x_42) ;  /* 0x0000007000017945 */ /* 0x000fe40003800000 */
[----:B------:R-:W-:-:S04]  /*2550*/  FMUL R2, R2, R89 ;  /* 0x0000005902027220 */ /* 0x000fc80000400000 */
[----:B------:R-:W-:-:S05]  /*2560*/  FFMA R2, R29, R88, R2 ;  /* 0x000000581d027223 */ /* 0x000fca0000000002 */
[----:B------:R-:W-:-:S05]  /*2570*/  F2FP.BF16.F32.PACK_AB R2, RZ, R2 ;  /* 0x00000002ff02723e */ /* 0x000fca00000010ff */
[----:B------:R0:W-:Y:S01]  /*2580*/  @P3 STG.E.U16 desc[UR36][R8.64+0x12], R2 ;  /* 0x0000120208003986 */ /* 0x0001e2000c101524 */
[----:B------:R-:W-:Y:S05]  /*2590*/  @!P1 BRA `(.L_x_43) ;  /* 0x0000000000049947 */ /* 0x000fea0003800000 */
[----:B------:R0:W5:Y:S02]  /*25a0*/  LDG.E.LTC128B.U16 R19, desc[UR36][R6.64+0x10] ;  /* 0x0000102406137981 */ /* 0x000164000c1e1520 */
.L_x_43:
[----:B------:R-:W-:Y:S05]  /*25b0*/  BSYNC B1 ;  /* 0x0000000000017941 */ /* 0x000fea0003800000 */
.L_x_42:
[----:B0----5:R-:W-:Y:S01]  /*25c0*/  IMAD.U32 R2, R19, 0x10000, RZ ;  /* 0x0001000013027824 */ /* 0x021fe200078e00ff */
[----:B------:R-:W-:Y:S01]  /*25d0*/  ISETP.GT.AND P0, PT, R0, 0x8, P0 ;  /* 0x000000080000780c */ /* 0x000fe20000704270 */
[----:B------:R-:W-:Y:S02]  /*25e0*/  BSSY B1, `(.L_x_44) ;  /* 0x0000007000017945 */ /* 0x000fe40003800000 */
[----:B---3--:R-:W-:-:S04]  /*25f0*/  FMUL R13, R2, R89 ;  /* 0x00000059020d7220 */ /* 0x008fc80000400000 */
[----:B------:R-:W-:-:S05]  /*2600*/  FFMA R13, R30, R88, R13 ;  /* 0x000000581e0d7223 */ /* 0x000fca000000000d */
[----:B------:R-:W-:-:S05]  /*2610*/  F2FP.BF16.F32.PACK_AB R13, RZ, R13 ;  /* 0x0000000dff0d723e */ /* 0x000fca00000010ff */
[----:B------:R0:W-:Y:S01]  /*2620*/  @P1 STG.E.U16 desc[UR36][R10.64+0x10], R13 ;  /* 0x0000100d0a001986 */ /* 0x0001e2000c101524 */
[----:B------:R-:W-:Y:S05]  /*2630*/  @!P0 BRA `(.L_x_45) ;  /* 0x0000000000048947 */ /* 0x000fea0003800000 */
[----:B------:R3:W5:Y:S02]  /*2640*/  LDG.E.LTC128B.U16 R19, desc[UR36][R6.64+0x12] ;  /* 0x0000122406137981 */ /* 0x000764000c1e1520 */
.L_x_45:
[----:B------:R-:W-:Y:S05]  /*2650*/  BSYNC B1 ;  /* 0x0000000000017941 */ /* 0x000fea0003800000 */
.L_x_44:
        /* <DEDUP_REMOVED lines=10> */
.L_x_47:
[----:B------:R-:W-:Y:S05]  /*2700*/  BSYNC B1 ;  /* 0x0000000000017941 */ /* 0x000fea0003800000 */
.L_x_46:
[----:B0----5:R-:W-:Y:S01]  /*2710*/  IMAD.U32 R2, R19, 0x10000, RZ ;  /* 0x0001000013027824 */ /* 0x021fe200078e00ff */
        /* <DEDUP_REMOVED lines=9> */
.L_x_49:
[----:B------:R-:W-:Y:S05]  /*27b0*/  BSYNC B1 ;  /* 0x0000000000017941 */ /* 0x000fea0003800000 */
.L_x_48:
        /* <DEDUP_REMOVED lines=9> */
.L_x_51:
[----:B------:R-:W-:Y:S05]  /*2850*/  BSYNC B1 ;  /* 0x0000000000017941 */ /* 0x000fea0003800000 */
.L_x_50:
[----:B0----5:R-:W-:Y:S01]  /*2860*/  IMAD.U32 R2, R19, 0x10000, RZ ;  /* 0x0001000013027824 */ /* 0x021fe200078e00ff */
        /* <DEDUP_REMOVED lines=8> */
.L_x_53:
[----:B------:R-:W-:Y:S05]  /*28f0*/  BSYNC B1 ;  /* 0x0000000000017941 */ /* 0x000fea0003800000 */
.L_x_52:
        /* <DEDUP_REMOVED lines=10> */
.L_x_55:
[----:B------:R-:W-:Y:S05]  /*29a0*/  BSYNC B1 ;  /* 0x0000000000017941 */ /* 0x000fea0003800000 */
.L_x_54:
        /* <DEDUP_REMOVED lines=10> */
.L_x_57:
[----:B------:R-:W-:Y:S05]  /*2a50*/  BSYNC B1 ;  /* 0x0000000000017941 */ /* 0x000fea0003800000 */
.L_x_56:
        /* <DEDUP_REMOVED lines=9> */
.L_x_59:
[----:B------:R-:W-:Y:S05]  /*2af0*/  BSYNC B1 ;  /* 0x0000000000017941 */ /* 0x000fea0003800000 */
.L_x_58:
        /* <DEDUP_REMOVED lines=9> */
.L_x_61:
[----:B------:R-:W-:Y:S05]  /*2b90*/  BSYNC B1 ;  /* 0x0000000000017941 */ /* 0x000fea0003800000 */
.L_x_60:
        /* <DEDUP_REMOVED lines=10> */
.L_x_63:
[----:B------:R-:W-:Y:S05]  /*2c40*/  BSYNC B1 ;  /* 0x0000000000017941 */ /* 0x000fea0003800000 */
.L_x_62:
        /* <DEDUP_REMOVED lines=10> */
.L_x_65:
[----:B------:R-:W-:Y:S05]  /*2cf0*/  BSYNC B1 ;  /* 0x0000000000017941 */ /* 0x000fea0003800000 */
.L_x_64:
        /* <DEDUP_REMOVED lines=9> */
.L_x_67:
[----:B------:R-:W-:Y:S05]  /*2d90*/  BSYNC B1 ;  /* 0x0000000000017941 */ /* 0x000fea0003800000 */
.L_x_66:
        /* <DEDUP_REMOVED lines=9> */
.L_x_69:
[----:B------:R-:W-:Y:S05]  /*2e30*/  BSYNC B1 ;  /* 0x0000000000017941 */ /* 0x000fea0003800000 */
.L_x_68:
        /* <DEDUP_REMOVED lines=10> */
.L_x_71:
[----:B------:R-:W-:Y:S05]  /*2ee0*/  BSYNC B1 ;  /* 0x0000000000017941 */ /* 0x000fea0003800000 */
.L_x_70:
        /* <DEDUP_REMOVED lines=10> */
.L_x_73:
[----:B------:R-:W-:Y:S05]  /*2f90*/  BSYNC B1 ;  /* 0x0000000000017941 */ /* 0x000fea0003800000 */
.L_x_72:
        /* <DEDUP_REMOVED lines=9> */
.L_x_75:
[----:B------:R-:W-:Y:S05]  /*3030*/  BSYNC B1 ;  /* 0x0000000000017941 */ /* 0x000fea0003800000 */
.L_x_74:
        /* <DEDUP_REMOVED lines=9> */
.L_x_77:
[----:B------:R-:W-:Y:S05]  /*30d0*/  BSYNC B1 ;  /* 0x0000000000017941 */ /* 0x000fea0003800000 */
.L_x_76:
        /* <DEDUP_REMOVED lines=10> */
.L_x_79:
[----:B------:R-:W-:Y:S05]  /*3180*/  BSYNC B1 ;  /* 0x0000000000017941 */ /* 0x000fea0003800000 */
.L_x_78:
        /* <DEDUP_REMOVED lines=10> */
.L_x_81:
[----:B------:R-:W-:Y:S05]  /*3230*/  BSYNC B1 ;  /* 0x0000000000017941 */ /* 0x000fea0003800000 */
.L_x_80:
        /* <DEDUP_REMOVED lines=9> */
.L_x_83:
[----:B------:R-:W-:Y:S05]  /*32d0*/  BSYNC B1 ;  /* 0x0000000000017941 */ /* 0x000fea0003800000 */
.L_x_82:
        /* <DEDUP_REMOVED lines=9> */
.L_x_85:
[----:B------:R-:W-:Y:S05]  /*3370*/  BSYNC B1 ;  /* 0x0000000000017941 */ /* 0x000fea0003800000 */
.L_x_84:
        /* <DEDUP_REMOVED lines=10> */
.L_x_87:
[----:B------:R-:W-:Y:S05]  /*3420*/  BSYNC B1 ;  /* 0x0000000000017941 */ /* 0x000fea0003800000 */
.L_x_86:
        /* <DEDUP_REMOVED lines=10> */
.L_x_89:
[----:B------:R-:W-:Y:S05]  /*34d0*/  BSYNC B1 ;  /* 0x0000000000017941 */ /* 0x000fea0003800000 */
.L_x_88:
        /* <DEDUP_REMOVED lines=9> */
.L_x_91:
[----:B------:R-:W-:Y:S05]  /*3570*/  BSYNC B1 ;  /* 0x0000000000017941 */ /* 0x000fea0003800000 */
.L_x_90:
        /* <DEDUP_REMOVED lines=9> */
.L_x_93:
[----:B------:R-:W-:Y:S05]  /*3610*/  BSYNC B1 ;  /* 0x0000000000017941 */ /* 0x000fea0003800000 */
.L_x_92:
        /* <DEDUP_REMOVED lines=10> */
.L_x_95:
[----:B------:R-:W-:Y:S05]  /*36c0*/  BSYNC B1 ;  /* 0x0000000000017941 */ /* 0x000fea0003800000 */
.L_x_94:
        /* <DEDUP_REMOVED lines=10> */
.L_x_97:
[----:B------:R-:W-:Y:S05]  /*3770*/  BSYNC B1 ;  /* 0x0000000000017941 */ /* 0x000fea0003800000 */
.L_x_96:
        /* <DEDUP_REMOVED lines=9> */
.L_x_99:
[----:B------:R-:W-:Y:S05]  /*3810*/  BSYNC B1 ;  /* 0x0000000000017941 */ /* 0x000fea0003800000 */
.L_x_98:
        /* <DEDUP_REMOVED lines=9> */
.L_x_101:
[----:B------:R-:W-:Y:S05]  /*38b0*/  BSYNC B1 ;  /* 0x0000000000017941 */ /* 0x000fea0003800000 */
.L_x_100:
        /* <DEDUP_REMOVED lines=10> */
.L_x_103:
[----:B------:R-:W-:Y:S05]  /*3960*/  BSYNC B1 ;  /* 0x0000000000017941 */ /* 0x000fea0003800000 */
.L_x_102:
        /* <DEDUP_REMOVED lines=10> */
.L_x_105:
[----:B------:R-:W-:Y:S05]  /*3a10*/  BSYNC B1 ;  /* 0x0000000000017941 */ /* 0x000fea0003800000 */
.L_x_104:
        /* <DEDUP_REMOVED lines=9> */
.L_x_107:
[----:B------:R-:W-:Y:S05]  /*3ab0*/  BSYNC B1 ;  /* 0x0000000000017941 */ /* 0x000fea0003800000 */
.L_x_106:
        /* <DEDUP_REMOVED lines=9> */
.L_x_109:
[----:B------:R-:W-:Y:S05]  /*3b50*/  BSYNC B1 ;  /* 0x0000000000017941 */ /* 0x000fea0003800000 */
.L_x_108:
        /* <DEDUP_REMOVED lines=10> */
.L_x_111:
[----:B------:R-:W-:Y:S05]  /*3c00*/  BSYNC B1 ;  /* 0x0000000000017941 */ /* 0x000fea0003800000 */
.L_x_110:
        /* <DEDUP_REMOVED lines=10> */
.L_x_113:
[----:B------:R-:W-:Y:S05]  /*3cb0*/  BSYNC B1 ;  /* 0x0000000000017941 */ /* 0x000fea0003800000 */
.L_x_112:
        /* <DEDUP_REMOVED lines=9> */
.L_x_115:
[----:B------:R-:W-:Y:S05]  /*3d50*/  BSYNC B1 ;  /* 0x0000000000017941 */ /* 0x000fea0003800000 */
.L_x_114:
        /* <DEDUP_REMOVED lines=9> */
.L_x_117:
[----:B------:R-:W-:Y:S05]  /*3df0*/  BSYNC B1 ;  /* 0x0000000000017941 */ /* 0x000fea0003800000 */
.L_x_116:
        /* <DEDUP_REMOVED lines=10> */
.L_x_119:
[----:B------:R-:W-:Y:S05]  /*3ea0*/  BSYNC B1 ;  /* 0x0000000000017941 */ /* 0x000fea0003800000 */
.L_x_118:
        /* <DEDUP_REMOVED lines=10> */
.L_x_121:
[----:B------:R-:W-:Y:S05]  /*3f50*/  BSYNC B1 ;  /* 0x0000000000017941 */ /* 0x000fea0003800000 */
.L_x_120:
        /* <DEDUP_REMOVED lines=9> */
.L_x_123:
[----:B------:R-:W-:Y:S05]  /*3ff0*/  BSYNC B1 ;  /* 0x0000000000017941 */ /* 0x000fea0003800000 */
.L_x_122:
        /* <DEDUP_REMOVED lines=9> */
.L_x_125:
[----:B------:R-:W-:Y:S05]  /*4090*/  BSYNC B1 ;  /* 0x0000000000017941 */ /* 0x000fea0003800000 */
.L_x_124:
        /* <DEDUP_REMOVED lines=10> */
.L_x_127:
[----:B------:R-:W-:Y:S05]  /*4140*/  BSYNC B1 ;  /* 0x0000000000017941 */ /* 0x000fea0003800000 */
.L_x_126:
        /* <DEDUP_REMOVED lines=10> */
.L_x_129:
[----:B------:R-:W-:Y:S05]  /*41f0*/  BSYNC B1 ;  /* 0x0000000000017941 */ /* 0x000fea0003800000 */
.L_x_128:
        /* <DEDUP_REMOVED lines=9> */
.L_x_131:
[----:B------:R-:W-:Y:S05]  /*4290*/  BSYNC B1 ;  /* 0x0000000000017941 */ /* 0x000fea0003800000 */
.L_x_130:
        /* <DEDUP_REMOVED lines=9> */
.L_x_133:
[----:B------:R-:W-:Y:S05]  /*4330*/  BSYNC B1 ;  /* 0x0000000000017941 */ /* 0x000fea0003800000 */
.L_x_132:
        /* <DEDUP_REMOVED lines=10> */
.L_x_135:
[----:B------:R-:W-:Y:S05]  /*43e0*/  BSYNC B1 ;  /* 0x0000000000017941 */ /* 0x000fea0003800000 */
.L_x_134:
        /* <DEDUP_REMOVED lines=10> */
.L_x_137:
[----:B------:R-:W-:Y:S05]  /*4490*/  BSYNC B1 ;  /* 0x0000000000017941 */ /* 0x000fea0003800000 */
.L_x_136:
        /* <DEDUP_REMOVED lines=9> */
.L_x_139:
[----:B------:R-:W-:Y:S05]  /*4530*/  BSYNC B1 ;  /* 0x0000000000017941 */ /* 0x000fea0003800000 */
.L_x_138:
        /* <DEDUP_REMOVED lines=9> */
.L_x_141:
[----:B------:R-:W-:Y:S05]  /*45d0*/  BSYNC B1 ;  /* 0x0000000000017941 */ /* 0x000fea0003800000 */
.L_x_140:
        /* <DEDUP_REMOVED lines=10> */
.L_x_143:
[----:B------:R-:W-:Y:S05]  /*4680*/  BSYNC B1 ;  /* 0x0000000000017941 */ /* 0x000fea0003800000 */
.L_x_142:
        /* <DEDUP_REMOVED lines=10> */
.L_x_145:
[----:B------:R-:W-:Y:S05]  /*4730*/  BSYNC B1 ;  /* 0x0000000000017941 */ /* 0x000fea0003800000 */
.L_x_144:
        /* <DEDUP_REMOVED lines=9> */
.L_x_147:
[----:B------:R-:W-:Y:S05]  /*47d0*/  BSYNC B1 ;  /* 0x0000000000017941 */ /* 0x000fea0003800000 */
.L_x_146:
        /* <DEDUP_REMOVED lines=9> */
.L_x_149:
[----:B------:R-:W-:Y:S05]  /*4870*/  BSYNC B1 ;  /* 0x0000000000017941 */ /* 0x000fea0003800000 */
.L_x_148:
        /* <DEDUP_REMOVED lines=10> */
.L_x_151:
[----:B------:R-:W-:Y:S05]  /*4920*/  BSYNC B1 ;  /* 0x0000000000017941 */ /* 0x000fea0003800000 */
.L_x_150:
[----:B0----5:R-:W-:Y:S01]  /*4930*/  IMAD.U32 R2, R19, 0x10000, RZ ;  /* 0x0001000013027824 */ /* 0x021fe200078e00ff */
[----:B------:R-:W-:Y:S01]  /*4940*/  ISETP.GT.AND P0, PT, R3, 0x79, PT ;  /* 0x000000790300780c */ /* 0x000fe20003f04270 */
[----:B------:R-:W-:Y:S01]  /*4950*/  @P2 IMAD.MOV.U32 R3, RZ, RZ, R9 ;  /* 0x000000ffff032224 */ /* 0x000fe200078e0009 */
[----:B------:R-:W-:Y:S01]  /*4960*/  BSSY B1, `(.L_x_152) ;  /* 0x0000009000017945 */ /* 0x000fe20003800000 */
[----:B------:R-:W-:Y:S01]  /*4970*/  FMUL R13, R2, R89 ;  /* 0x00000059020d7220 */ /* 0x000fe20000400000 */
[----:B------:R-:W-:Y:S01]  /*4980*/  @P2 IMAD.MOV.U32 R2, RZ, RZ, R8 ;  /* 0x000000ffff022224 */ /* 0x000fe200078e0008 */
[----:B------:R-:W-:Y:S02]  /*4990*/  ISETP.GT.AND P3, PT, R0, RZ, P0 ;  /* 0x000000ff0000720c */ /* 0x000fe40000764270 */
[----:B------:R-:W-:-:S05]  /*49a0*/  FFMA R13, R84, R88, R13 ;  /* 0x00000058540d7223 */ /* 0x000fca000000000d */
[----:B------:R-:W-:-:S05]  /*49b0*/  F2FP.BF16.F32.PACK_AB R13, RZ, R13 ;  /* 0x0000000dff0d723e */ /* 0x000fca00000010ff */
[----:B------:R0:W-:Y:S01]  /*49c0*/  @P2 STG.E.U16 desc[UR36][R2.64+0xf0], R13 ;  /* 0x0000f00d02002986 */ /* 0x0001e2000c101524 */
[----:B------:R-:W-:Y:S05]  /*49d0*/  @!P3 BRA `(.L_x_153) ;  /* 0x000000000004b947 */ /* 0x000fea0003800000 */
[----:B------:R0:W5:Y:S02]  /*49e0*/  LDG.E.LTC128B.U16 R19, desc[UR36][R4.64+0xf2] ;  /* 0x0000f22404137981 */ /* 0x000164000c1e1520 */
.L_x_153:
[----:B------:R-:W-:Y:S05]  /*49f0*/  BSYNC B1 ;  /* 0x0000000000017941 */ /* 0x000fea0003800000 */
.L_x_152:
        /* <DEDUP_REMOVED lines=9> */
.L_x_155:
[----:B------:R-:W-:Y:S05]  /*4a90*/  BSYNC B1 ;  /* 0x0000000000017941 */ /* 0x000fea0003800000 */
.L_x_154:
[----:B0----5:R-:W-:Y:S01]  /*4aa0*/  IMAD.U32 R2, R19, 0x10000, RZ ;  /* 0x0001000013027824 */ /* 0x021fe200078e00ff */
[----:B------:R-:W-:Y:S01]  /*4ab0*/  ISETP.GT.AND P0, PT, R0, 0x8, P0 ;  /* 0x000000080000780c */ /* 0x000fe20000704270 */
[----:B------:R-:W-:Y:S02]  /*4ac0*/  BSSY B1, `(.L_x_156) ;  /* 0x000000a000017945 */ /* 0x000fe40003800000 */
[----:B------:R-:W-:Y:S01]  /*4ad0*/  FMUL R3, R2, R89 ;  /* 0x0000005902037220 */ /* 0x000fe20000400000 */
[----:B------:R-:W-:-:S03]  /*4ae0*/  @P1 IMAD.MOV.U32 R2, RZ, RZ, R10 ;  /* 0x000000ffff021224 */ /* 0x000fc600078e000a */
[----:B------:R-:W-:-:S05]  /*4af0*/  FFMA R3, R86, R88, R3 ;  /* 0x0000005856037223 */ /* 0x000fca0000000003 */
[----:B------:R-:W-:-:S04]  /*4b00*/  F2FP.BF16.F32.PACK_AB R3, RZ, R3 ;  /* 0x00000003ff03723e */ /* 0x000fc800000010ff */
[----:B----4-:R-:W-:Y:S01]  /*4b10*/  PRMT R4, R3, 0x7610, R4 ;  /* 0x0000761003047816 */ /* 0x010fe20000000004 */
[----:B------:R-:W-:-:S05]  /*4b20*/  @P1 IMAD.MOV.U32 R3, RZ, RZ, R11 ;  /* 0x000000ffff031224 */ /* 0x000fca00078e000b */
[----:B------:R0:W-:Y:S01]  /*4b30*/  @P1 STG.E.U16 desc[UR36][R2.64+0xf0], R4 ;  /* 0x0000f00402001986 */ /* 0x0001e2000c101524 */
[----:B------:R-:W-:Y:S05]  /*4b40*/  @!P0 BRA `(.L_x_157) ;  /* 0x0000000000048947 */ /* 0x000fea0003800000 */
[----:B------:R4:W5:Y:S02]  /*4b50*/  LDG.E.LTC128B.U16 R19, desc[UR36][R6.64+0xf2] ;  /* 0x0000f22406137981 */ /* 0x000964000c1e1520 */
.L_x_157:
[----:B------:R-:W-:Y:S05]  /*4b60*/  BSYNC B1 ;  /* 0x0000000000017941 */ /* 0x000fea0003800000 */
.L_x_156:
[----:B------:R-:W-:Y:S05]  /*4b70*/  @!P0 BRA `(.L_x_158) ;  /* 0x0000001000e88947 */ /* 0x000fea0003800000 */
[----:B-----5:R-:W-:-:S04]  /*4b80*/  IMAD.U32 R0, R19, 0x10000, RZ ;  /* 0x0001000013007824 */ /* 0x020fc800078e00ff */
[----:B------:R-:W-:-:S04]  /*4b90*/  FMUL R0, R0, R89 ;  /* 0x0000005900007220 */ /* 0x000fc80000400000 */
[----:B------:R-:W-:-:S05]  /*4ba0*/  FFMA R0, R87, R88, R0 ;  /* 0x0000005857007223 */ /* 0x000fca0000000000 */
[----:B------:R-:W-:-:S05]  /*4bb0*/  F2FP.BF16.F32.PACK_AB R0, RZ, R0 ;  /* 0x00000000ff00723e */ /* 0x000fca00000010ff */
[----:B------:R0:W-:Y:S01]  /*4bc0*/  STG.E.U16 desc[UR36][R10.64+0xf2], R0 ;  /* 0x0000f2000a007986 */ /* 0x0001e2000c101524 */
[----:B------:R-:W-:Y:S05]  /*4bd0*/  BRA `(.L_x_158) ;  /* 0x0000001000d07947 */ /* 0x000fea0003800000 */
.L_x_33:
[----:B------:R-:W-:Y:S01]  /*4be0*/  ISETP.GT.AND P0, PT, R3, 0x1, PT ;  /* 0x000000010300780c */ /* 0x000fe20003f04270 */
[----:B------:R-:W-:Y:S01]  /*4bf0*/  ULDC.64 UR4, c[0x0][0x5c0] ;  /* 0x0001700000047ab9 */ /* 0x000fe20000000a00 */
[-C--:B------:R-:W-:Y:S01]  /*4c00*/  FMUL R24, R24, R88.reuse ;  /* 0x0000005818187220 */ /* 0x080fe20000400000 */
[-C--:B------:R-:W-:Y:S01]  /*4c10*/  FMUL R25, R25, R88.reuse ;  /* 0x0000005819197220 */ /* 0x080fe20000400000 */
[----:B------:R-:W-:Y:S01]  /*4c20*/  ISETP.GT.AND P3, PT, R0, RZ, P0 ;  /* 0x000000ff0000720c */ /* 0x000fe20000764270 */
[-C--:B------:R-:W-:Y:S01]  /*4c30*/  FMUL R26, R26, R88.reuse ;  /* 0x000000581a1a7220 */ /* 0x080fe20000400000 */
[----:B------:R-:W-:Y:S01]  /*4c40*/  LEA R4, P4, R104, UR4, 0x1 ;  /* 0x0000000468047c11 */ /* 0x000fe2000f8808ff */
[----:B------:R-:W-:Y:S01]  /*4c50*/  FMUL R27, R27, R88 ;  /* 0x000000581b1b7220 */ /* 0x000fe20000400000 */
[----:B------:R-:W-:Y:S01]  /*4c60*/  F2FP.BF16.F32.PACK_AB R24, RZ, R24 ;  /* 0x00000018ff18723e */ /* 0x000fe200000010ff */
[-C--:B------:R-:W-:Y:S01]  /*4c70*/  FMUL R28, R28, R88.reuse ;  /* 0x000000581c1c7220 */ /* 0x080fe20000400000 */
[----:B------:R-:W-:Y:S01]  /*4c80*/  LEA.HI.X R5, R104, UR5, R9, 0x1, P4 ;  /* 0x0000000568057c11 */ /* 0x000fe2000a0f0c09 */
[-C--:B------:R-:W-:Y:S01]  /*4c90*/  FMUL R29, R29, R88.reuse ;  /* 0x000000581d1d7220 */ /* 0x080fe20000400000 */
[----:B------:R-:W-:Y:S01]  /*4ca0*/  F2FP.BF16.F32.PACK_AB R25, RZ, R25 ;  /* 0x00000019ff19723e */ /* 0x000fe200000010ff */
[-C--:B------:R-:W-:Y:S01]  /*4cb0*/  FMUL R30, R30, R88.reuse ;  /* 0x000000581e1e7220 */ /* 0x080fe20000400000 */
[----:B------:R-:W-:Y:S01]  /*4cc0*/  SHF.L.U64.HI R7, R6, 0x4, R7 ;  /* 0x0000000406077819 */ /* 0x000fe20000010207 */
[----:B------:R-:W-:Y:S01]  /*4cd0*/  @P1 STG.E.U16 desc[UR36][R4.64], R24 ;  /* 0x0000001804001986 */ /* 0x000fe2000c101524 */
[----:B------:R-:W-:Y:S01]  /*4ce0*/  ISETP.GT.AND P1, PT, R3, 0x8, PT ;  /* 0x000000080300780c */ /* 0x000fe20003f24270 */
[----:B------:R-:W-:Y:S01]  /*4cf0*/  FMUL R31, R31, R88 ;  /* 0x000000581f1f7220 */ /* 0x000fe20000400000 */
[----:B------:R-:W-:Y:S01]  /*4d00*/  ISETP.GT.AND P4, PT, R0, 0x8, P0 ;  /* 0x000000080000780c */ /* 0x000fe20000784270 */
[----:B------:R-:W-:Y:S01]  /*4d10*/  @P3 STG.E.U16 desc[UR36][R4.64+0x2], R25 ;  /* 0x0000021904003986 */ /* 0x000fe2000c101524 */
[----:B------:R-:W-:Y:S01]  /*4d20*/  LEA R6, P3, R6, R4, 0x4 ;  /* 0x0000000406067211 */ /* 0x000fe200078620ff */
[-C--:B------:R-:W-:Y:S01]  /*4d30*/  FMUL R32, R32, R88.reuse ;  /* 0x0000005820207220 */ /* 0x080fe20000400000 */
[C---:B------:R-:W-:Y:S01]  /*4d40*/  ISETP.GT.AND P2, PT, R0.reuse, 0x8, P2 ;  /* 0x000000080000780c */ /* 0x040fe20001744270 */
[-C--:B------:R-:W-:Y:S01]  /*4d50*/  FMUL R33, R33, R88.reuse ;  /* 0x0000005821217220 */ /* 0x080fe20000400000 */
[----:B------:R-:W-:Y:S01]  /*4d60*/  ISETP.GT.AND P0, PT, R3, 0x9, PT ;  /* 0x000000090300780c */ /* 0x000fe20003f04270 */
[----:B------:R-:W-:Y:S01]  /*4d70*/  IMAD.X R7, R7, 0x1, R5, P3 ;  /* 0x0000000107077824 */ /* 0x000fe200018e0605 */
[----:B------:R-:W-:Y:S01]  /*4d80*/  ISETP.GT.AND P5, PT, R0, RZ, P1 ;  /* 0x000000ff0000720c */ /* 0x000fe20000fa4270 */
[-C--:B------:R-:W-:Y:S01]  /*4d90*/  FMUL R34, R34, R88.reuse ;  /* 0x0000005822227220 */ /* 0x080fe20000400000 */
[----:B------:R-:W-:Y:S01]  /*4da0*/  ISETP.GT.AND P3, PT, R0, RZ, P0 ;  /* 0x000000ff0000720c */ /* 0x000fe20000764270 */
[----:B------:R-:W-:Y:S01]  /*4db0*/  FMUL R35, R35, R88 ;  /* 0x0000005823237220 */ /* 0x000fe20000400000 */
[----:B------:R-:W-:Y:S01]  /*4dc0*/  F2FP.BF16.F32.PACK_AB R26, RZ, R26 ;  /* 0x0000001aff1a723e */ /* 0x000fe200000010ff */
[-C--:B------:R-:W-:Y:S01]  /*4dd0*/  FMUL R36, R36, R88.reuse ;  /* 0x0000005824247220 */ /* 0x080fe20000400000 */
[----:B------:R-:W-:Y:S01]  /*4de0*/  F2FP.BF16.F32.PACK_AB R27, RZ, R27 ;  /* 0x0000001bff1b723e */ /* 0x000fe200000010ff */
[----:B------:R-:W-:Y:S01]  /*4df0*/  FMUL R37, R37, R88 ;  /* 0x0000005825257220 */ /* 0x000fe20000400000 */
[----:B------:R-:W-:Y:S01]  /*4e00*/  F2FP.BF16.F32.PACK_AB R28, RZ, R28 ;  /* 0x0000001cff1c723e */ /* 0x000fe200000010ff */
[----:B------:R-:W-:Y:S01]  /*4e10*/  @P2 STG.E.U16 desc[UR36][R6.64], R26 ;  /* 0x0000001a06002986 */ /* 0x000fe2000c101524 */
[----:B------:R-:W-:Y:S01]  /*4e20*/  F2FP.BF16.F32.PACK_AB R29, RZ, R29 ;  /* 0x0000001dff1d723e */ /* 0x000fe200000010ff */
[-C--:B------:R-:W-:Y:S01]  /*4e30*/  FMUL R38, R38, R88.reuse ;  /* 0x0000005826267220 */ /* 0x080fe20000400000 */
[C---:B------:R-:W-:Y:S01]  /*4e40*/  ISETP.GT.AND P2, PT, R0.reuse, 0x8, P1 ;  /* 0x000000080000780c */ /* 0x040fe20000f44270 */
[----:B------:R-:W-:Y:S01]  /*4e50*/  @P4 STG.E.U16 desc[UR36][R6.64+0x2], R27 ;  /* 0x0000021b06004986 */ /* 0x000fe2000c101524 */
[----:B------:R-:W-:Y:S01]  /*4e60*/  ISETP.GT.AND P1, PT, R3, 0x10, PT ;  /* 0x000000100300780c */ /* 0x000fe20003f24270 */
[----:B------:R-:W-:Y:S01]  /*4e70*/  FMUL R39, R39, R88 ;  /* 0x0000005827277220 */ /* 0x000fe20000400000 */
[----:B------:R-:W-:Y:S01]  /*4e80*/  F2FP.BF16.F32.PACK_AB R30, RZ, R30 ;  /* 0x0000001eff1e723e */ /* 0x000fe200000010ff */
[----:B------:R-:W-:Y:S01]  /*4e90*/  @P5 STG.E.U16 desc[UR36][R4.64+0x10], R28 ;  /* 0x0000101c04005986 */ /* 0x000fe2000c101524 */
[----:B------:R-:W-:Y:S01]  /*4ea0*/  ISETP.GT.AND P4, PT, R0, RZ, P1 ;  /* 0x000000ff0000720c */ /* 0x000fe20000f84270 */
[-C--:B------:R-:W-:Y:S01]  /*4eb0*/  FMUL R40, R40, R88.reuse ;  /* 0x0000005828287220 */ /* 0x080fe20000400000 */
[----:B------:R-:W-:Y:S01]  /*4ec0*/  F2FP.BF16.F32.PACK_AB R31, RZ, R31 ;  /* 0x0000001fff1f723e */ /* 0x000fe200000010ff */
[----:B------:R-:W-:Y:S01]  /*4ed0*/  @P3 STG.E.U16 desc[UR36][R4.64+0x12], R29 ;  /* 0x0000121d04003986 */ /* 0x000fe2000c101524 */
[----:B------:R-:W-:Y:S01]  /*4ee0*/  ISETP.GT.AND P3, PT, R0, 0x8, P0 ;  /* 0x000000080000780c */ /* 0x000fe20000764270 */
[----:B------:R-:W-:Y:S01]  /*4ef0*/  FMUL R41, R41, R88 ;  /* 0x0000005829297220 */ /* 0x000fe20000400000 */
[----:B------:R-:W-:Y:S01]  /*4f00*/  ISETP.GT.AND P0, PT, R3, 0x11, PT ;  /* 0x000000110300780c */ /* 0x000fe20003f04270 */
[----:B------:R-:W-:Y:S01]  /*4f10*/  @P2 STG.E.U16 desc[UR36][R6.64+0x10], R30 ;  /* 0x0000101e06002986 */ /* 0x000fe2000c101524 */
[----:B------:R-:W-:Y:S01]  /*4f20*/  F2FP.BF16.F32.PACK_AB R32, RZ, R32 ;  /* 0x00000020ff20723e */ /* 0x000fe200000010ff */
[-C--:B------:R-:W-:Y:S01]  /*4f30*/  FMUL R42, R42, R88.reuse ;  /* 0x000000582a2a7220 */ /* 0x080fe20000400000 */
[C---:B------:R-:W-:Y:S01]  /*4f40*/  ISETP.GT.AND P5, PT, R0.reuse, RZ, P0 ;  /* 0x000000ff0000720c */ /* 0x040fe200007a4270 */
[-C--:B------:R-:W-:Y:S01]  /*4f50*/  FMUL R43, R43, R88.reuse ;  /* 0x000000582b2b7220 */ /* 0x080fe20000400000 */
[----:B------:R-:W-:Y:S01]  /*4f60*/  ISETP.GT.AND P2, PT, R0, 0x8, P1 ;  /* 0x000000080000780c */ /* 0x000fe20000f44270 */
[-C--:B------:R-:W-:Y:S01]  /*4f70*/  FMUL R44, R44, R88.reuse ;  /* 0x000000582c2c7220 */ /* 0x080fe20000400000 */
[----:B------:R-:W-:Y:S01]  /*4f80*/  ISETP.GT.AND P1, PT, R3, 0x18, PT ;  /* 0x000000180300780c */ /* 0x000fe20003f24270 */
[-C--:B------:R-:W-:Y:S01]  /*4f90*/  FMUL R45, R45, R88.reuse ;  /* 0x000000582d2d7220 */ /* 0x080fe20000400000 */
[----:B------:R-:W-:Y:S01]  /*4fa0*/  F2FP.BF16.F32.PACK_AB R33, RZ, R33 ;  /* 0x00000021ff21723e */ /* 0x000fe200000010ff */
[----:B------:R-:W-:Y:S01]  /*4fb0*/  @P3 STG.E.U16 desc[UR36][R6.64+0x12], R31 ;  /* 0x0000121f06003986 */ /* 0x000fe2000c101524 */
[----:B------:R-:W-:Y:S01]  /*4fc0*/  ISETP.GT.AND P3, PT, R0, 0x8, P0 ;  /* 0x000000080000780c */ /* 0x000fe20000764270 */
[-C--:B------:R-:W-:Y:S01]  /*4fd0*/  FMUL R46, R46, R88.reuse ;  /* 0x000000582e2e7220 */ /* 0x080fe20000400000 */
[----:B------:R-:W-:Y:S01]  /*4fe0*/  ISETP.GT.AND P0, PT, R3, 0x19, PT ;  /* 0x000000190300780c */ /* 0x000fe20003f04270 */
[----:B------:R-:W-:Y:S01]  /*4ff0*/  @P4 STG.E.U16 desc[UR36][R4.64+0x20], R32 ;  /* 0x0000202004004986 */ /* 0x000fe2000c101524 */
[C---:B------:R-:W-:Y:S01]  /*5000*/  ISETP.GT.AND P4, PT, R0.reuse, RZ, P1 ;  /* 0x000000ff0000720c */ /* 0x040fe20000f84270 */
[----:B------:R-:W-:Y:S01]  /*5010*/  FMUL R47, R47, R88 ;  /* 0x000000582f2f7220 */ /* 0x000fe20000400000 */
[----:B------:R-:W-:Y:S01]  /*5020*/  F2FP.BF16.F32.PACK_AB R34, RZ, R34 ;  /* 0x00000022ff22723e */ /* 0x000fe200000010ff */
[----:B------:R-:W-:Y:S01]  /*5030*/  @P5 STG.E.U16 desc[UR36][R4.64+0x22], R33 ;  /* 0x0000222104005986 */ /* 0x000fe2000c101524 */
[----:B------:R-:W-:Y:S01]  /*5040*/  ISETP.GT.AND P5, PT, R0, RZ, P0 ;  /* 0x000000ff0000720c */ /* 0x000fe200007a4270 */
[----:B------:R-:W-:Y:S01]  /*5050*/  FMUL R48, R48, R88 ;  /* 0x0000005830307220 */ /* 0x000fe20000400000 */
[----:B------:R-:W-:Y:S01]  /*5060*/  F2FP.BF16.F32.PACK_AB R35, RZ, R35 ;  /* 0x00000023ff23723e */ /* 0x000fe200000010ff */
[----:B------:R-:W-:Y:S01]  /*5070*/  @P2 STG.E.U16 desc[UR36][R6.64+0x20], R34 ;  /* 0x0000202206002986 */ /* 0x000fe2000c101524 */
[----:B------:R-:W-:Y:S01]  /*5080*/  F2FP.BF16.F32.PACK_AB R36, RZ, R36 ;  /* 0x00000024ff24723e */ /* 0x000fe200000010ff */
[-C--:B------:R-:W-:Y:S01]  /*5090*/  FMUL R49, R49, R88.reuse ;  /* 0x0000005831317220 */ /* 0x080fe20000400000 */
[----:B------:R-:W-:Y:S01]  /*50a0*/  ISETP.GT.AND P2, PT, R0, 0x8, P1 ;  /* 0x000000080000780c */ /* 0x000fe20000f44270 */
[----:B------:R-:W-:Y:S01]  /*50b0*/  @P3 STG.E.U16 desc[UR36][R6.64+0x22], R35 ;  /* 0x0000222306003986 */ /* 0x000fe2000c101524 */
[----:B------:R-:W-:Y:S01]  /*50c0*/  ISETP.GT.AND P1, PT, R3, 0x20, PT ;  /* 0x000000200300780c */ /* 0x000fe20003f24270 */
[-C--:B------:R-:W-:Y:S01]  /*50d0*/  FMUL R50, R50, R88.reuse ;  /* 0x0000005832327220 */ /* 0x080fe20000400000 */
[----:B------:R-:W-:Y:S01]  /*50e0*/  F2FP.BF16.F32.PACK_AB R37, RZ, R37 ;  /* 0x00000025ff25723e */ /* 0x000fe200000010ff */
[----:B------:R-:W-:Y:S01]  /*50f0*/  @P4 STG.E.U16 desc[UR36][R4.64+0x30], R36 ;  /* 0x0000302404004986 */ /* 0x000fe2000c101524 */
[C---:B------:R-:W-:Y:S01]  /*5100*/  ISETP.GT.AND P3, PT, R0.reuse, 0x8, P0 ;  /* 0x000000080000780c */ /* 0x040fe20000764270 */
[-C--:B------:R-:W-:Y:S01]  /*5110*/  FMUL R51, R51, R88.reuse ;  /* 0x0000005833337220 */ /* 0x080fe20000400000 */
[----:B------:R-:W-:Y:S01]  /*5120*/  ISETP.GT.AND P0, PT, R3, 0x21, PT ;  /* 0x000000210300780c */ /* 0x000fe20003f04270 */
[----:B------:R-:W-:Y:S01]  /*5130*/  @P5 STG.E.U16 desc[UR36][R4.64+0x32], R37 ;  /* 0x0000322504005986 */ /* 0x000fe2000c101524 */
[----:B------:R-:W-:Y:S01]  /*5140*/  ISETP.GT.AND P4, PT, R0, RZ, P1 ;  /* 0x000000ff0000720c */ /* 0x000fe20000f84270 */
[----:B------:R-:W-:Y:S01]  /*5150*/  FMUL R52, R52, R88 ;  /* 0x0000005834347220 */ /* 0x000fe20000400000 */
[----:B------:R-:W-:Y:S01]  /*5160*/  F2FP.BF16.F32.PACK_AB R38, RZ, R38 ;  /* 0x00000026ff26723e */ /* 0x000fe200000010ff */
[-C--:B------:R-:W-:Y:S01]  /*5170*/  FMUL R53, R53, R88.reuse ;  /* 0x0000005835357220 */ /* 0x080fe20000400000 */
        /* <DEDUP_REMOVED lines=113> */
[----:B------:R-:W-:Y:S01]  /*5890*/  FMUL R87, R87, R88 ;  /* 0x0000005857577220 */ /* 0x000fe20000400000 */
[----:B------:R-:W-:Y:S01]  /*58a0*/  ISETP.GT.AND P0, PT, R3, 0x51, PT ;  /* 0x000000510300780c */ /* 0x000fe20003f04270 */
[----:B------:R-:W-:Y:S01]  /*58b0*/  @P5 STG.E.U16 desc[UR36][R4.64+0x92], R61 ;  /* 0x0000923d04005986 */ /* 0x000fe2000c101524 */
[----:B------:R-:W-:-:S02]  /*58c0*/  ISETP.GT.AND P4, PT, R0, RZ, P1 ;  /* 0x000000ff0000720c */ /* 0x000fc40000f84270 */
[----:B------:R-:W-:Y:S02]  /*58d0*/  F2FP.BF16.F32.PACK_AB R62, RZ, R62 ;  /* 0x0000003eff3e723e */ /* 0x000fe400000010ff */
[C---:B------:R-:W-:Y:S02]  /*58e0*/  ISETP.GT.AND P5, PT, R0.reuse, RZ, P0 ;  /* 0x000000ff0000720c */ /* 0x040fe400007a4270 */
[----:B------:R-:W-:Y:S01]  /*58f0*/  F2FP.BF16.F32.PACK_AB R63, RZ, R63 ;  /* 0x0000003fff3f723e */ /* 0x000fe200000010ff */
[----:B------:R-:W-:Y:S01]  /*5900*/  @P2 STG.E.U16 desc[UR36][R6.64+0x90], R62 ;  /* 0x0000903e06002986 */ /* 0x000fe2000c101524 */
[----:B------:R-:W-:Y:S02]  /*5910*/  F2FP.BF16.F32.PACK_AB R64, RZ, R64 ;  /* 0x00000040ff40723e */ /* 0x000fe400000010ff */
[----:B------:R-:W-:Y:S01]  /*5920*/  ISETP.GT.AND P2, PT, R0, 0x8, P1 ;  /* 0x000000080000780c */ /* 0x000fe20000f44270 */
[----:B------:R-:W-:Y:S01]  /*5930*/  @P3 STG.E.U16 desc[UR36][R6.64+0x92], R63 ;  /* 0x0000923f06003986 */ /* 0x000fe2000c101524 */
[----:B------:R-:W-:-:S02]  /*5940*/  ISETP.GT.AND P1, PT, R3, 0x58, PT ;  /* 0x000000580300780c */ /* 0x000fc40003f24270 */
[----:B------:R-:W-:Y:S01]  /*5950*/  F2FP.BF16.F32.PACK_AB R65, RZ, R65 ;  /* 0x00000041ff41723e */ /* 0x000fe200000010ff */
[----:B------:R-:W-:Y:S01]  /*5960*/  @P4 STG.E.U16 desc[UR36][R4.64+0xa0], R64 ;  /* 0x0000a04004004986 */ /* 0x000fe2000c101524 */
[C---:B------:R-:W-:Y:S02]  /*5970*/  ISETP.GT.AND P3, PT, R0.reuse, 0x8, P0 ;  /* 0x000000080000780c */ /* 0x040fe40000764270 */
[----:B------:R-:W-:Y:S01]  /*5980*/  ISETP.GT.AND P0, PT, R3, 0x59, PT ;  /* 0x000000590300780c */ /* 0x000fe20003f04270 */
[----:B------:R-:W-:Y:S01]  /*5990*/  @P5 STG.E.U16 desc[UR36][R4.64+0xa2], R65 ;  /* 0x0000a24104005986 */ /* 0x000fe2000c101524 */
[C---:B------:R-:W-:Y:S02]  /*59a0*/  ISETP.GT.AND P4, PT, R0.reuse, RZ, P1 ;  /* 0x000000ff0000720c */ /* 0x040fe40000f84270 */
[----:B------:R-:W-:Y:S02]  /*59b0*/  F2FP.BF16.F32.PACK_AB R66, RZ, R66 ;  /* 0x00000042ff42723e */ /* 0x000fe400000010ff */
[----:B------:R-:W-:-:S02]  /*59c0*/  ISETP.GT.AND P5, PT, R0, RZ, P0 ;  /* 0x000000ff0000720c */ /* 0x000fc400007a4270 */
[----:B------:R-:W-:Y:S01]  /*59d0*/  F2FP.BF16.F32.PACK_AB R67, RZ, R67 ;  /* 0x00000043ff43723e */ /* 0x000fe200000010ff */
[----:B------:R-:W-:Y:S01]  /*59e0*/  @P2 STG.E.U16 desc[UR36][R6.64+0xa0], R66 ;  /* 0x0000a04206002986 */ /* 0x000fe2000c101524 */
[----:B------:R-:W-:Y:S02]  /*59f0*/  F2FP.BF16.F32.PACK_AB R68, RZ, R68 ;  /* 0x00000044ff44723e */ /* 0x000fe400000010ff */
[C---:B------:R-:W-:Y:S01]  /*5a00*/  ISETP.GT.AND P2, PT, R0.reuse, 0x8, P1 ;  /* 0x000000080000780c */ /* 0x040fe20000f44270 */
[----:B------:R-:W-:Y:S01]  /*5a10*/  @P3 STG.E.U16 desc[UR36][R6.64+0xa2], R67 ;  /* 0x0000a24306003986 */ /* 0x000fe2000c101524 */
[----:B------:R-:W-:Y:S02]  /*5a20*/  ISETP.GT.AND P1, PT, R3, 0x60, PT ;  /* 0x000000600300780c */ /* 0x000fe40003f24270 */
[----:B------:R-:W-:Y:S01]  /*5a30*/  F2FP.BF16.F32.PACK_AB R69, RZ, R69 ;  /* 0x00000045ff45723e */ /* 0x000fe200000010ff */
[----:B------:R-:W-:Y:S01]  /*5a40*/  @P4 STG.E.U16 desc[UR36][R4.64+0xb0], R68 ;  /* 0x0000b04404004986 */ /* 0x000fe2000c101524 */
[----:B------:R-:W-:-:S02]  /*5a50*/  ISETP.GT.AND P3, PT, R0, 0x8, P0 ;  /* 0x000000080000780c */ /* 0x000fc40000764270 */
[----:B------:R-:W-:Y:S01]  /*5a60*/  ISETP.GT.AND P0, PT, R3, 0x61, PT ;  /* 0x000000610300780c */ /* 0x000fe20003f04270 */
[----:B------:R-:W-:Y:S01]  /*5a70*/  @P5 STG.E.U16 desc[UR36][R4.64+0xb2], R69 ;  /* 0x0000b24504005986 */ /* 0x000fe2000c101524 */
[C---:B------:R-:W-:Y:S02]  /*5a80*/  ISETP.GT.AND P4, PT, R0.reuse, RZ, P1 ;  /* 0x000000ff0000720c */ /* 0x040fe40000f84270 */
[----:B------:R-:W-:Y:S02]  /*5a90*/  ISETP.GT.AND P5, PT, R0, RZ, P0 ;  /* 0x000000ff0000720c */ /* 0x000fe400007a4270 */
[----:B------:R-:W-:Y:S02]  /*5aa0*/  F2FP.BF16.F32.PACK_AB R70, RZ, R70 ;  /* 0x00000046ff46723e */ /* 0x000fe400000010ff */
[----:B------:R-:W-:Y:S02]  /*5ab0*/  F2FP.BF16.F32.PACK_AB R71, RZ, R71 ;  /* 0x00000047ff47723e */ /* 0x000fe400000010ff */
[----:B------:R-:W-:Y:S01]  /*5ac0*/  F2FP.BF16.F32.PACK_AB R72, RZ, R72 ;  /* 0x00000048ff48723e */ /* 0x000fe200000010ff */
[----:B------:R-:W-:Y:S01]  /*5ad0*/  @P2 STG.E.U16 desc[UR36][R6.64+0xb0], R70 ;  /* 0x0000b04606002986 */ /* 0x000fe2000c101524 */
[----:B------:R-:W-:-:S02]  /*5ae0*/  F2FP.BF16.F32.PACK_AB R73, RZ, R73 ;  /* 0x00000049ff49723e */ /* 0x000fc400000010ff */
[C---:B------:R-:W-:Y:S01]  /*5af0*/  ISETP.GT.AND P1, PT, R0.reuse, 0x8, P1 ;  /* 0x000000080000780c */ /* 0x040fe20000f24270 */
[----:B------:R-:W-:Y:S01]  /*5b00*/  @P3 STG.E.U16 desc[UR36][R6.64+0xb2], R71 ;  /* 0x0000b24706003986 */ /* 0x000fe2000c101524 */
[C---:B------:R-:W-:Y:S02]  /*5b10*/  ISETP.GT.AND P2, PT, R0.reuse, 0x8, P0 ;  /* 0x000000080000780c */ /* 0x040fe40000744270 */
[C---:B------:R-:W-:Y:S01]  /*5b20*/  ISETP.GT.AND P0, PT, R3.reuse, 0x69, PT ;  /* 0x000000690300780c */ /* 0x040fe20003f04270 */
[----:B------:R-:W-:Y:S01]  /*5b30*/  @P4 STG.E.U16 desc[UR36][R4.64+0xc0], R72 ;  /* 0x0000c04804004986 */ /* 0x000fe2000c101524 */
[----:B------:R-:W-:Y:S02]  /*5b40*/  ISETP.GT.AND P4, PT, R3, 0x68, PT ;  /* 0x000000680300780c */ /* 0x000fe40003f84270 */
[----:B------:R-:W-:Y:S01]  /*5b50*/  F2FP.BF16.F32.PACK_AB R74, RZ, R74 ;  /* 0x0000004aff4a723e */ /* 0x000fe200000010ff */
[----:B------:R-:W-:Y:S01]  /*5b60*/  @P5 STG.E.U16 desc[UR36][R4.64+0xc2], R73 ;  /* 0x0000c24904005986 */ /* 0x000fe2000c101524 */
[----:B------:R-:W-:-:S02]  /*5b70*/  ISETP.GT.AND P5, PT, R0, RZ, P4 ;  /* 0x000000ff0000720c */ /* 0x000fc400027a4270 */
[C---:B------:R-:W-:Y:S01]  /*5b80*/  ISETP.GT.AND P3, PT, R0.reuse, RZ, P0 ;  /* 0x000000ff0000720c */ /* 0x040fe20000764270 */
[----:B------:R-:W-:Y:S01]  /*5b90*/  @P1 STG.E.U16 desc[UR36][R6.64+0xc0], R74 ;  /* 0x0000c04a06001986 */ /* 0x000fe2000c101524 */
[----:B------:R-:W-:Y:S02]  /*5ba0*/  F2FP.BF16.F32.PACK_AB R75, RZ, R75 ;  /* 0x0000004bff4b723e */ /* 0x000fe400000010ff */
[----:B------:R-:W-:Y:S02]  /*5bb0*/  F2FP.BF16.F32.PACK_AB R76, RZ, R76 ;  /* 0x0000004cff4c723e */ /* 0x000fe400000010ff */
[C---:B------:R-:W-:Y:S01]  /*5bc0*/  ISETP.GT.AND P4, PT, R0.reuse, 0x8, P4 ;  /* 0x000000080000780c */ /* 0x040fe20002784270 */
[----:B------:R-:W-:Y:S01]  /*5bd0*/  @P2 STG.E.U16 desc[UR36][R6.64+0xc2], R75 ;  /* 0x0000c24b06002986 */ /* 0x000fe2000c101524 */
[----:B------:R-:W-:Y:S02]  /*5be0*/  F2FP.BF16.F32.PACK_AB R77, RZ, R77 ;  /* 0x0000004dff4d723e */ /* 0x000fe400000010ff */
[----:B------:R-:W-:Y:S01]  /*5bf0*/  ISETP.GT.AND P2, PT, R3, 0x71, PT ;  /* 0x000000710300780c */ /* 0x000fe20003f44270 */
[----:B------:R-:W-:Y:S01]  /*5c00*/  @P5 STG.E.U16 desc[UR36][R4.64+0xd0], R76 ;  /* 0x0000d04c04005986 */ /* 0x000fe2000c101524 */
[----:B------:R-:W-:-:S02]  /*5c10*/  ISETP.GT.AND P5, PT, R0, 0x8, P0 ;  /* 0x000000080000780c */ /* 0x000fc400007a4270 */
[C---:B------:R-:W-:Y:S01]  /*5c20*/  ISETP.GT.AND P1, PT, R3.reuse, 0x78, PT ;  /* 0x000000780300780c */ /* 0x040fe20003f24270 */
[----:B------:R-:W-:Y:S01]  /*5c30*/  @P3 STG.E.U16 desc[UR36][R4.64+0xd2], R77 ;  /* 0x0000d24d04003986 */ /* 0x000fe2000c101524 */
[C---:B------:R-:W-:Y:S02]  /*5c40*/  ISETP.GT.AND P3, PT, R3.reuse, 0x70, PT ;  /* 0x000000700300780c */ /* 0x040fe40003f64270 */
[----:B------:R-:W-:Y:S01]  /*5c50*/  ISETP.GT.AND P0, PT, R3, 0x79, PT ;  /* 0x000000790300780c */ /* 0x000fe20003f04270 */
[----:B------:R-:W-:Y:S01]  /*5c60*/  @P4 IMAD.MOV.U32 R2, RZ, RZ, R6 ;  /* 0x000000ffff024224 */ /* 0x000fe200078e0006 */
[----:B------:R-:W-:Y:S01]  /*5c70*/  F2FP.BF16.F32.PACK_AB R78, RZ, R78 ;  /* 0x0000004eff4e723e */ /* 0x000fe200000010ff */
[----:B------:R-:W-:Y:S01]  /*5c80*/  @P4 IMAD.MOV.U32 R3, RZ, RZ, R7 ;  /* 0x000000ffff034224 */ /* 0x000fe200078e0007 */
[----:B------:R-:W-:Y:S02]  /*5c90*/  F2FP.BF16.F32.PACK_AB R79, RZ, R79 ;  /* 0x0000004fff4f723e */ /* 0x000fe400000010ff */
[----:B------:R-:W-:-:S02]  /*5ca0*/  F2FP.BF16.F32.PACK_AB R80, RZ, R80 ;  /* 0x00000050ff50723e */ /* 0x000fc400000010ff */
[----:B------:R0:W-:Y:S01]  /*5cb0*/  @P4 STG.E.U16 desc[UR36][R2.64+0xd0], R78 ;  /* 0x0000d04e02004986 */ /* 0x0001e2000c101524 */
[C---:B------:R-:W-:Y:S02]  /*5cc0*/  ISETP.GT.AND P4, PT, R0.reuse, RZ, P2 ;  /* 0x000000ff0000720c */ /* 0x040fe40001784270 */
[----:B------:R-:W-:Y:S02]  /*5cd0*/  F2FP.BF16.F32.PACK_AB R81, RZ, R81 ;  /* 0x00000051ff51723e */ /* 0x000fe400000010ff */
[----:B------:R-:W-:Y:S02]  /*5ce0*/  ISETP.GT.AND P2, PT, R0, 0x8, P2 ;  /* 0x000000080000780c */ /* 0x000fe40001744270 */
[----:B------:R-:W-:Y:S02]  /*5cf0*/  F2FP.BF16.F32.PACK_AB R82, RZ, R82 ;  /* 0x00000052ff52723e */ /* 0x000fe400000010ff */
[----:B------:R-:W-:Y:S02]  /*5d00*/  F2FP.BF16.F32.PACK_AB R83, RZ, R83 ;  /* 0x00000053ff53723e */ /* 0x000fe400000010ff */
[----:B------:R-:W-:Y:S01]  /*5d10*/  F2FP.BF16.F32.PACK_AB R84, RZ, R84 ;  /* 0x00000054ff54723e */ /* 0x000fe200000010ff */
[----:B0-----:R-:W-:Y:S01]  /*5d20*/  @P5 IMAD.MOV.U32 R2, RZ, RZ, R6 ;  /* 0x000000ffff025224 */ /* 0x001fe200078e0006 */
[----:B------:R-:W-:Y:S01]  /*5d30*/  F2FP.BF16.F32.PACK_AB R85, RZ, R85 ;  /* 0x00000055ff55723e */ /* 0x000fe200000010ff */
[----:B------:R-:W-:Y:S01]  /*5d40*/  @P5 IMAD.MOV.U32 R3, RZ, RZ, R7 ;  /* 0x000000ffff035224 */ /* 0x000fe200078e0007 */
[----:B------:R-:W-:-:S02]  /*5d50*/  F2FP.BF16.F32.PACK_AB R86, RZ, R86 ;  /* 0x00000056ff56723e */ /* 0x000fc400000010ff */
[----:B------:R-:W-:Y:S02]  /*5d60*/  F2FP.BF16.F32.PACK_AB R87, RZ, R87 ;  /* 0x00000057ff57723e */ /* 0x000fe400000010ff */
[----:B------:R0:W-:Y:S01]  /*5d70*/  @P5 STG.E.U16 desc[UR36][R2.64+0xd2], R79 ;  /* 0x0000d24f02005986 */ /* 0x0001e2000c101524 */
[C---:B------:R-:W-:Y:S02]  /*5d80*/  ISETP.GT.AND P5, PT, R0.reuse, RZ, P3 ;  /* 0x000000ff0000720c */ /* 0x040fe40001fa4270 */
[----:B------:R-:W-:-:S11]  /*5d90*/  ISETP.GT.AND P3, PT, R0, 0x8, P3 ;  /* 0x000000080000780c */ /* 0x000fd60001f64270 */
[----:B0-----:R-:W-:Y:S02]  /*5da0*/  @P5 IMAD.MOV.U32 R2, RZ, RZ, R4 ;  /* 0x000000ffff025224 */ /* 0x001fe400078e0004 */
[----:B------:R-:W-:-:S05]  /*5db0*/  @P5 IMAD.MOV.U32 R3, RZ, RZ, R5 ;  /* 0x000000ffff035224 */ /* 0x000fca00078e0005 */
[----:B------:R0:W-:Y:S01]  /*5dc0*/  @P5 STG.E.U16 desc[UR36][R2.64+0xe0], R80 ;  /* 0x0000e05002005986 */ /* 0x0001e2000c101524 */
[C---:B------:R-:W-:Y:S02]  /*5dd0*/  ISETP.GT.AND P5, PT, R0.reuse, RZ, P0 ;  /* 0x000000ff0000720c */ /* 0x040fe400007a4270 */
[----:B------:R-:W-:Y:S01]  /*5de0*/  ISETP.GT.AND P0, PT, R0, 0x8, P0 ;  /* 0x000000080000780c */ /* 0x000fe20000704270 */
[----:B0-----:R-:W-:Y:S02]  /*5df0*/  @P4 IMAD.MOV.U32 R2, RZ, RZ, R4 ;  /* 0x000000ffff024224 */ /* 0x001fe400078e0004 */
[----:B------:R-:W-:-:S05]  /*5e00*/  @P4 IMAD.MOV.U32 R3, RZ, RZ, R5 ;  /* 0x000000ffff034224 */ /* 0x000fca00078e0005 */
[----:B------:R0:W-:Y:S01]  /*5e10*/  @P4 STG.E.U16 desc[UR36][R2.64+0xe2], R81 ;  /* 0x0000e25102004986 */ /* 0x0001e2000c101524 */
[C---:B------:R-:W-:Y:S02]  /*5e20*/  ISETP.GT.AND P4, PT, R0.reuse, RZ, P1 ;  /* 0x000000ff0000720c */ /* 0x040fe40000f84270 */
[----:B------:R-:W-:Y:S01]  /*5e30*/  ISETP.GT.AND P1, PT, R0, 0x8, P1 ;  /* 0x000000080000780c */ /* 0x000fe20000f24270 */
[----:B0-----:R-:W-:Y:S02]  /*5e40*/  @P3 IMAD.MOV.U32 R2, RZ, RZ, R6 ;  /* 0x000000ffff023224 */ /* 0x001fe400078e0006 */
[----:B------:R-:W-:-:S05]  /*5e50*/  @P3 IMAD.MOV.U32 R3, RZ, RZ, R7 ;  /* 0x000000ffff033224 */ /* 0x000fca00078e0007 */
[----:B------:R0:W-:Y:S02]  /*5e60*/  @P3 STG.E.U16 desc[UR36][R2.64+0xe0], R82 ;  /* 0x0000e05202003986 */ /* 0x0001e4000c101524 */
[----:B0-----:R-:W-:Y:S02]  /*5e70*/  @P2 IMAD.MOV.U32 R2, RZ, RZ, R6 ;  /* 0x000000ffff022224 */ /* 0x001fe400078e0006 */
[----:B------:R-:W-:-:S05]  /*5e80*/  @P2 IMAD.MOV.U32 R3, RZ, RZ, R7 ;  /* 0x000000ffff032224 */ /* 0x000fca00078e0007 */
[----:B------:R0:W-:Y:S02]  /*5e90*/  @P2 STG.E.U16 desc[UR36][R2.64+0xe2], R83 ;  /* 0x0000e25302002986 */ /* 0x0001e4000c101524 */
[----:B0-----:R-:W-:Y:S02]  /*5ea0*/  @P4 IMAD.MOV.U32 R2, RZ, RZ, R4 ;  /* 0x000000ffff024224 */ /* 0x001fe400078e0004 */
[----:B------:R-:W-:-:S05]  /*5eb0*/  @P4 IMAD.MOV.U32 R3, RZ, RZ, R5 ;  /* 0x000000ffff034224 */ /* 0x000fca00078e0005 */
[----:B------:R0:W-:Y:S04]  /*5ec0*/  @P4 STG.E.U16 desc[UR36][R2.64+0xf0], R84 ;  /* 0x0000f05402004986 */ /* 0x0001e8000c101524 */
[----:B------:R1:W-:Y:S01]  /*5ed0*/  @P5 STG.E.U16 desc[UR36][R4.64+0xf2], R85 ;  /* 0x0000f25504005986 */ /* 0x0003e2000c101524 */
[----:B0-----:R-:W-:Y:S02]  /*5ee0*/  @P1 IMAD.MOV.U32 R2, RZ, RZ, R6 ;  /* 0x000000ffff021224 */ /* 0x001fe400078e0006 */
[----:B------:R-:W-:-:S05]  /*5ef0*/  @P1 IMAD.MOV.U32 R3, RZ, RZ, R7 ;  /* 0x000000ffff031224 */ /* 0x000fca00078e0007 */
[----:B------:R1:W-:Y:S04]  /*5f00*/  @P1 STG.E.U16 desc[UR36][R2.64+0xf0], R86 ;  /* 0x0000f05602001986 */ /* 0x0003e8000c101524 */
[----:B------:R1:W-:Y:S02]  /*5f10*/  @P0 STG.E.U16 desc[UR36][R6.64+0xf2], R87 ;  /* 0x0000f25706000986 */ /* 0x0003e4000c101524 */
.L_x_158:
[----:B------:R-:W-:Y:S05]  /*5f20*/  BSYNC B0 ;  /* 0x0000000000007941 */ /* 0x000fea0003800000 */
.L_x_32:
[----:B01----:R-:W2:Y:S01]  /*5f30*/  LDL.64 R2, [R1] ;  /* 0x0000000001027983 */ /* 0x003ea20000100a00 */
[----:B------:R-:W-:Y:S01]  /*5f40*/  ULDC.64 UR4, c[0x0][0x650] ;  /* 0x0001940000047ab9 */ /* 0x000fe20000000a00 */
[----:B------:R0:W-:Y:S01]  /*5f50*/  SYNCS.ARRIVE.TRANS64.A1T0 RZ, [R96+UR47], RZ ;  /* 0x000000ff60ff79a7 */ /* 0x0001e2000810002f */
[----:B------:R-:W-:Y:S01]  /*5f60*/  PRMT R0, RZ, 0x7610, R0 ;  /* 0x00007610ff007816 */ /* 0x000fe20000000000 */
[----:B-----5:R-:W-:Y:S02]  /*5f70*/  IMAD.MOV.U32 R19, RZ, RZ, -0x1 ;  /* 0xffffffffff137424 */ /* 0x020fe400078e00ff */
[----:B------:R-:W-:Y:S01]  /*5f80*/  IMAD.MOV.U32 R22, RZ, RZ, -0x1 ;  /* 0xffffffffff167424 */ /* 0x000fe200078e00ff */
[----:B--2---:R-:W-:-:S04]  /*5f90*/  LEA R18, P0, R2, R18, 0x1 ;  /* 0x0000001202127211 */ /* 0x004fc800078008ff */
[----:B------:R-:W-:Y:S01]  /*5fa0*/  LEA.HI.X R17, R2, R17, R23, 0x1, P0 ;  /* 0x0000001102117211 */ /* 0x000fe200000f0c17 */
[----:B------:R-:W-:Y:S01]  /*5fb0*/  IMAD.MOV.U32 R2, RZ, RZ, -0x1 ;  /* 0xffffffffff027424 */ /* 0x000fe200078e00ff */
[----:B------:R-:W-:-:S04]  /*5fc0*/  ISETP.GE.U32.AND P0, PT, R18, UR4, PT ;  /* 0x0000000412007c0c */ /* 0x000fc8000bf06070 */
[----:B------:R-:W-:-:S13]  /*5fd0*/  ISETP.GE.U32.AND.EX P0, PT, R17, UR5, PT, P0 ;  /* 0x0000000511007c0c */ /* 0x000fda000bf06100 */
[----:B0-----:R-:W-:Y:S05]  /*5fe0*/  @P0 BRA `(.L_x_159) ;  /* 0x0000000400700947 */ /* 0x001fea0003800000 */
[----:B------:R-:W0:Y:S01]  /*5ff0*/  S2R R10, SR_CTAID.X ;  /* 0x00000000000a7919 */ /* 0x000e220000002500 */
[----:B------:R-:W1:Y:S01]  /*6000*/  LDC.64 R8, c[0x0][0x628] ;  /* 0x00018a00ff087b82 */ /* 0x000e620000000a00 */
[----:B------:R-:W-:Y:S01]  /*6010*/  ULDC UR4, c[0x0][0x150] ;  /* 0x0000540000047ab9 */ /* 0x000fe20000000800 */
[----:B---34-:R-:W-:Y:S01]  /*6020*/  IMAD.MOV.U32 R6, RZ, RZ, R18 ;  /* 0x000000ffff067224 */ /* 0x018fe200078e0012 */
[----:B------:R-:W2:Y:S01]  /*6030*/  S2R R20, SR_CTAID.Y ;  /* 0x0000000000147919 */ /* 0x000ea20000002600 */
[----:B------:R-:W-:-:S04]  /*6040*/  IMAD.MOV.U32 R7, RZ, RZ, R17 ;  /* 0x000000ffff077224 */ /* 0x000fc800078e0011 */
[----:B------:R-:W3:Y:S08]  /*6050*/  LDC R15, c[0x0][0x144] ;  /* 0x00005100ff0f7b82 */ /* 0x000ef00000000800 */
[----:B------:R-:W4:Y:S08]  /*6060*/  LDC R0, c[0x0][0x630] ;  /* 0x00018c00ff007b82 */ /* 0x000f300000000800 */
[----:B------:R-:W2:Y:S01]  /*6070*/  LDC.64 R12, c[0x0][0x620] ;  /* 0x00018800ff0c7b82 */ /* 0x000ea20000000a00 */
[----:B-1----:R-:W-:-:S04]  /*6080*/  ISETP.NE.U32.AND P0, PT, R8, RZ, PT ;  /* 0x000000ff0800720c */ /* 0x002fc80003f05070 */
[----:B------:R-:W-:Y:S02]  /*6090*/  ISETP.NE.AND.EX P0, PT, R9, RZ, PT, P0 ;  /* 0x000000ff0900720c */ /* 0x000fe40003f05300 */
[----:B0-----:R-:W-:-:S05]  /*60a0*/  I2FP.F32.U32 R2, R10 ;  /* 0x0000000a00027245 */ /* 0x001fca0000201000 */
[----:B------:R-:W-:-:S04]  /*60b0*/  FMUL R2, R2, UR4 ;  /* 0x0000000402027c20 */ /* 0x000fc80008400000 */
[----:B------:R0:W1:Y:S02]  /*60c0*/  F2I.U32.TRUNC.NTZ R14, R2 ;  /* 0x00000002000e7305 */ /* 0x000064000020f000 */
[----:B---34-:R-:W-:Y:S05]  /*60d0*/  @!P0 BRA `(.L_x_160) ;  /* 0x0000000000288947 */ /* 0x018fea0003800000 */
[----:B------:R-:W3:Y:S02]  /*60e0*/  LDC R3, c[0x0][0x634] ;  /* 0x00018d00ff037b82 */ /* 0x000ee40000000800 */
[----:B---3--:R-:W-:-:S05]  /*60f0*/  IADD3 R7, P0, R18, R3, RZ ;  /* 0x0000000312077210 */ /* 0x008fca0007f1e0ff */
[----:B------:R-:W-:-:S04]  /*6100*/  IMAD.X R11, RZ, RZ, R17, P0 ;  /* 0x000000ffff0b7224 */ /* 0x000fc800000e0611 */
[----:B0-----:R-:W-:-:S04]  /*6110*/  IMAD.WIDE.U32 R2, R11, R8, RZ ;  /* 0x000000080b027225 */ /* 0x001fc800078e00ff */
[----:B------:R-:W-:-:S04]  /*6120*/  IMAD.WIDE.U32 R4, P0, R7, R9, R2 ;  /* 0x0000000907047225 */ /* 0x000fc80007800002 */
[----:B------:R-:W-:-:S04]  /*6130*/  IMAD.WIDE.U32 R2, R7, R8, RZ ;  /* 0x0000000807027225 */ /* 0x000fc800078e00ff */
[----:B------:R-:W-:Y:S01]  /*6140*/  IMAD.X R7, RZ, RZ, RZ, P0 ;  /* 0x000000ffff077224 */ /* 0x000fe200000e06ff */
[----:B------:R-:W-:Y:S01]  /*6150*/  IADD3 RZ, P0, R3, R4, RZ ;  /* 0x0000000403ff7210 */ /* 0x000fe20007f1e0ff */
[----:B------:R-:W-:-:S04]  /*6160*/  IMAD.MOV.U32 R6, RZ, RZ, R5 ;  /* 0x000000ffff067224 */ /* 0x000fc800078e0005 */
[----:B------:R-:W-:-:S08]  /*6170*/  IMAD.WIDE.U32.X R6, R11, R9, R6, P0 ;  /* 0x000000090b067225 */ /* 0x000fd000000e0406 */
.L_x_160:
[----:B------:R-:W3:Y:S01]  /*6180*/  LDC.64 R26, c[0x0][0x640] ;  /* 0x00019000ff1a7b82 */ /* 0x000ee20000000a00 */
[-C--:B------:R-:W-:Y:S01]  /*6190*/  SHF.R.U64 R11, R6, R0.reuse, R7 ;  /* 0x00000000060b7219 */ /* 0x080fe20000001207 */
[----:B------:R-:W-:Y:S01]  /*61a0*/  IMAD.MOV.U32 R19, RZ, RZ, R17 ;  /* 0x000000ffff137224 */ /* 0x000fe200078e0011 */
[----:B------:R-:W-:Y:S01]  /*61b0*/  SHF.R.U32.HI R0, RZ, R0, R7 ;  /* 0x00000000ff007219 */ /* 0x000fe20000011607 */
[----:B-1----:R-:W-:Y:S01]  /*61c0*/  IMAD.MOV R14, RZ, RZ, -R14 ;  /* 0x000000ffff0e7224 */ /* 0x002fe200078e0a0e */
[----:B------:R-:W-:Y:S01]  /*61d0*/  IADD3 R5, P0, RZ, -R11, RZ ;  /* 0x8000000bff057210 */ /* 0x000fe20007f1e0ff */
[----:B------:R-:W-:Y:S01]  /*61e0*/  ULDC UR4, c[0x0][0x154] ;  /* 0x0000550000047ab9 */ /* 0x000fe20000000800 */
[----:B------:R-:W-:Y:S01]  /*61f0*/  IMAD.MOV.U32 R7, RZ, RZ, 0x1 ;  /* 0x00000001ff077424 */ /* 0x000fe200078e00ff */
[----:B------:R-:W1:Y:S01]  /*6200*/  LDC R4, c[0x0][0x618] ;  /* 0x00018600ff047b82 */ /* 0x000e620000000800 */
[----:B------:R-:W-:Y:S02]  /*6210*/  IMAD R22, R15, R14, R10 ;  /* 0x0000000e0f167224 */ /* 0x000fe400078e020a */
[----:B------:R-:W-:-:S04]  /*6220*/  IMAD.X R3, RZ, RZ, ~R0, P0 ;  /* 0x000000ffff037224 */ /* 0x000fc800000e0e00 */
[-C--:B--2---:R-:W-:Y:S01]  /*6230*/  IMAD R0, R3, R12.reuse, RZ ;  /* 0x0000000c03007224 */ /* 0x084fe200078e02ff */
[----:B------:R-:W2:Y:S01]  /*6240*/  LDC R6, c[0x0][0x608] ;  /* 0x00018200ff067b82 */ /* 0x000ea20000000800 */
[----:B0-----:R-:W-:-:S04]  /*6250*/  IMAD.WIDE.U32 R2, R5, R12, R18 ;  /* 0x0000000c05027225 */ /* 0x001fc800078e0012 */
[----:B------:R-:W-:Y:S01]  /*6260*/  IMAD R5, R5, R13, R0 ;  /* 0x0000000d05057224 */ /* 0x000fe200078e0200 */
[----:B------:R-:W-:Y:S02]  /*6270*/  I2FP.F32.U32 R0, R20 ;  /* 0x0000001400007245 */ /* 0x000fe40000201000 */
[----:B------:R-:W0:Y:S01]  /*6280*/  LDC R24, c[0x0][0x658] ;  /* 0x00019600ff187b82 */ /* 0x000e220000000800 */
[----:B------:R-:W-:Y:S01]  /*6290*/  IMAD.IADD R3, R3, 0x1, R5 ;  /* 0x0000000103037824 */ /* 0x000fe200078e0205 */
[----:B---3--:R-:W-:Y:S01]  /*62a0*/  ISETP.NE.U32.AND P0, PT, R26, RZ, PT ;  /* 0x000000ff1a00720c */ /* 0x008fe20003f05070 */
[----:B------:R-:W-:Y:S01]  /*62b0*/  FMUL R0, R0, UR4 ;  /* 0x0000000400007c20 */ /* 0x000fe20008400000 */
[----:B------:R-:W-:Y:S02]  /*62c0*/  IMAD.MOV.U32 R5, RZ, RZ, -0x1 ;  /* 0xffffffffff057424 */ /* 0x000fe400078e00ff */
[----:B------:R-:W-:Y:S01]  /*62d0*/  ISETP.NE.AND.EX P0, PT, R27, RZ, PT, P0 ;  /* 0x000000ff1b00720c */ /* 0x000fe20003f05300 */
[----:B------:R3:W4:Y:S01]  /*62e0*/  F2I.U32.TRUNC.NTZ R12, R0 ;  /* 0x00000000000c7305 */ /* 0x000722000020f000 */
[----:B------:R-:W3:Y:S01]  /*62f0*/  LDC R15, c[0x0][0x148] ;  /* 0x00005200ff0f7b82 */ /* 0x000ee20000000800 */
[----:B-1----:R-:W-:-:S02]  /*6300*/  SHF.R.U64 R10, R2, R4, R3 ;  /* 0x00000004020a7219 */ /* 0x002fc40000001203 */
[----:B------:R-:W-:-:S05]  /*6310*/  SHF.R.U32.HI R3, RZ, R4, R3 ;  /* 0x00000004ff037219 */ /* 0x000fca0000011603 */
[----:B------:R-:W1:Y:S01]  /*6320*/  LDC R14, c[0x0][0x600] ;  /* 0x00018000ff0e7b82 */ /* 0x000e620000000800 */
[-CC-:B--2---:R-:W-:Y:S02]  /*6330*/  SHF.R.U64 R8, R10, R6.reuse, R3.reuse ;  /* 0x000000060a087219 */ /* 0x184fe40000001203 */
[----:B------:R-:W-:-:S05]  /*6340*/  SHF.R.U32.HI R3, RZ, R6, R3 ;  /* 0x00000006ff037219 */ /* 0x000fca0000011603 */
[----:B------:R-:W2:Y:S01]  /*6350*/  LDC R21, c[0x0][0x648] ;  /* 0x00019200ff157b82 */ /* 0x000ea20000000800 */
[-CC-:B0-----:R-:W-:Y:S02]  /*6360*/  SHF.R.U64 R13, R8, R24.reuse, R3.reuse ;  /* 0x00000018080d7219 */ /* 0x181fe40000001203 */
[-C--:B------:R-:W-:Y:S02]  /*6370*/  SHF.L.U32 R5, R5, R24.reuse, RZ ;  /* 0x0000001805057219 */ /* 0x080fe400000006ff */
[-C--:B------:R-:W-:Y:S01]  /*6380*/  SHF.R.U32.HI R3, RZ, R24.reuse, R3 ;  /* 0x00000018ff037219 */ /* 0x080fe20000011603 */
[----:B------:R-:W-:Y:S01]  /*6390*/  IMAD.MOV.U32 R2, RZ, RZ, R13 ;  /* 0x000000ffff027224 */ /* 0x000fe200078e000d */
[----:B------:R-:W-:Y:S01]  /*63a0*/  SHF.L.U32 R24, R7, R24, RZ ;  /* 0x0000001807187219 */ /* 0x000fe200000006ff */
[----:B------:R-:W0:Y:S01]  /*63b0*/  LDC R25, c[0x0][0x638] ;  /* 0x00018e00ff197b82 */ /* 0x000e220000000800 */
[----:B------:R-:W-:-:S07]  /*63c0*/  LOP3.LUT R19, RZ, R5, RZ, 0x33, !PT ;  /* 0x00000005ff137212 */ /* 0x000fce00078e33ff */
[----:B------:R-:W0:Y:S01]  /*63d0*/  LDC R28, c[0x0][0x610] ;  /* 0x00018400ff1c7b82 */ /* 0x000e220000000800 */
[----:B----4-:R-:W-:Y:S05]  /*63e0*/  @!P0 BRA `(.L_x_161) ;  /* 0x0000000000288947 */ /* 0x010fea0003800000 */
[----:B---3--:R-:W3:Y:S02]  /*63f0*/  LDC R0, c[0x0][0x64c] ;  /* 0x00019300ff007b82 */ /* 0x008ee40000000800 */
[----:B---3--:R-:W-:-:S05]  /*6400*/  IADD3 R7, P0, R13, R0, RZ ;  /* 0x000000000d077210 */ /* 0x008fca0007f1e0ff */
        /* <DEDUP_REMOVED lines=8> */
.L_x_161:
[----:B------:R-:W4:Y:S01]  /*6490*/  LDC R4, c[0x0][0x65c] ;  /* 0x00019700ff047b82 */ /* 0x000f220000000800 */
[----:B--23--:R-:W-:Y:S01]  /*64a0*/  SHF.R.U64 R0, R2, R21, R3 ;  /* 0x0000001502007219 */ /* 0x00cfe20000001203 */
[----:B-1----:R-:W-:Y:S01]  /*64b0*/  VIADD R3, R14, 0xffffffff ;  /* 0xffffffff0e037836 */ /* 0x002fe20000000000 */
[----:B------:R-:W-:Y:S01]  /*64c0*/  LOP3.LUT R19, R8, R19, RZ, 0xc0, !PT ;  /* 0x0000001308137212 */ /* 0x000fe200078ec0ff */
[----:B------:R-:W-:Y:S02]  /*64d0*/  IMAD.MOV R12, RZ, RZ, -R12 ;  /* 0x000000ffff0c7224 */ /* 0x000fe400078e0a0c */
[----:B------:R-:W-:Y:S01]  /*64e0*/  IMAD.MOV R2, RZ, RZ, -R0 ;  /* 0x000000ffff027224 */ /* 0x000fe200078e0a00 */
[----:B------:R-:W-:Y:S01]  /*64f0*/  LOP3.LUT R3, R10, R3, RZ, 0xc0, !PT ;  /* 0x000000030a037212 */ /* 0x000fe200078ec0ff */
[----:B------:R-:W-:Y:S02]  /*6500*/  IMAD R19, R24, R0, R19 ;  /* 0x0000000018137224 */ /* 0x000fe400078e0213 */
[----:B0-----:R-:W-:-:S04]  /*6510*/  IMAD R0, R2, R25, R13 ;  /* 0x0000001902007224 */ /* 0x001fc800078e020d */
[----:B------:R-:W-:Y:S01]  /*6520*/  IMAD R2, R0, R14, R3 ;  /* 0x0000000e00027224 */ /* 0x000fe200078e0203 */
[----:B----4-:R-:W-:Y:S01]  /*6530*/  ISETP.NE.AND P0, PT, R4, 0x1, PT ;  /* 0x000000010400780c */ /* 0x010fe20003f05270 */
[----:B------:R-:W-:-:S05]  /*6540*/  IMAD.MOV.U32 R4, RZ, RZ, 0x1 ;  /* 0x00000001ff047424 */ /* 0x000fca00078e00ff */
[----:B------:R-:W-:-:S07]  /*6550*/  PRMT R0, R4, 0x7610, R0 ;  /* 0x0000761004007816 */ /* 0x000fce0000000000 */
[----:B------:R-:W-:-:S04]  /*6560*/  @P0 IMAD R22, R15, R12, R20 ;  /* 0x0000000c0f160224 */ /* 0x000fc800078e0214 */
[----:B------:R-:W-:-:S05]  /*6570*/  IMAD R19, R19, R28, R22 ;  /* 0x0000001c13137224 */ /* 0x000fca00078e0216 */
[----:B------:R-:W-:Y:S02]  /*6580*/  SEL R22, R2, R19, !P0 ;  /* 0x0000001302167207 */ /* 0x000fe40004000000 */
[----:B------:R-:W-:Y:S01]  /*6590*/  SEL R19, R19, R2, !P0 ;  /* 0x0000000213137207 */ /* 0x000fe20004000000 */
[----:B------:R-:W-:-:S07]  /*65a0*/  IMAD.MOV.U32 R2, RZ, RZ, R11 ;  /* 0x000000ffff027224 */ /* 0x000fce00078e000b */
.L_x_159:
[----:B------:R-:W-:Y:S02]  /*65b0*/  LOP3.LUT P0, RZ, R0, 0xff, RZ, 0xc0, !PT ;  /* 0x000000ff00ff7812 */ /* 0x000fe4000780c0ff */
[----:B------:R-:W-:-:S11]  /*65c0*/  LOP3.LUT R101, R101, 0x1, RZ, 0x3c, !PT ;  /* 0x0000000165657812 */ /* 0x000fd600078e3cff */
[----:B------:R-:W-:Y:S05]  /*65d0*/  @P0 BRA `(.L_x_162) ;  /* 0xffffffac00c40947 */ /* 0x000fea000383ffff */
[----:B------:R-:W-:Y:S05]  /*65e0*/  EXIT ;  /* 0x000000000000794d */ /* 0x000fea0003800000 */
.L_x_13:
[----:B------:R-:W-:-:S08]  /*65f0*/  ISETP.NE.AND P0, PT, R0, RZ, PT ;  /* 0x000000ff0000720c */ /* 0x000fd00003f05270 */
[----:B0-----:R-:W0:-:S00]  /*6600*/  USETMAXREG.DEALLOC.CTAPOOL 0x28 ;  /* 0x00000028000079c8 */ /* 0x001e0000080e0500 */
[----:B------:R-:W-:Y:S05]  /*6610*/  @P0 EXIT ;  /* 0x000000000000094d */ /* 0x000fea0003800000 */
[----:B0-----:R-:W-:Y:S01]  /*6620*/  LOP3.LUT P0, RZ, R8, 0xff, RZ, 0xc0, !PT ;  /* 0x000000ff08ff7812 */ /* 0x001fe2000780c0ff */
[----:B------:R-:W-:Y:S02]  /*6630*/  IMAD.MOV.U32 R0, RZ, RZ, 0x1 ;  /* 0x00000001ff007424 */ /* 0x000fe400078e00ff */
[----:B------:R-:W-:-:S10]  /*6640*/  IMAD.MOV.U32 R7, RZ, RZ, RZ ;  /* 0x000000ffff077224 */ /* 0x000fd400078e00ff */
[----:B------:R-:W-:Y:S05]  /*6650*/  @!P0 BRA `(.L_x_163) ;  /* 0x0000000c001c8947 */ /* 0x000fea0003800000 */
[----:B------:R-:W-:Y:S01]  /*6660*/  LOP3.LUT P0, RZ, R4, 0x1f, RZ, 0xc0, !PT ;  /* 0x0000001f04ff7812 */ /* 0x000fe2000780c0ff */
[----:B------:R-:W-:Y:S01]  /*6670*/  ULDC UR5, c[0x0][0x658] ;  /* 0x0001960000057ab9 */ /* 0x000fe20000000800 */
[----:B------:R-:W-:Y:S01]  /*6680*/  UMOV UR6, 0xffffffff ;  /* 0xffffffff00067882 */ /* 0x000fe20000000000 */
[----:B------:R-:W-:Y:S01]  /*6690*/  BSSY B0, `(.L_x_163) ;  /* 0x00000c3000007945 */ /* 0x000fe20003800000 */
[----:B------:R-:W-:Y:S01]  /*66a0*/  USHF.L.U32 UR6, UR6, UR5, URZ ;  /* 0x0000000506067299 */ /* 0x000fe2000800063f */
[C---:B------:R-:W-:Y:S01]  /*66b0*/  ISETP.NE.AND P2, PT, R3.reuse, RZ, PT ;  /* 0x000000ff0300720c */ /* 0x040fe20003f45270 */
[----:B------:R-:W-:Y:S01]  /*66c0*/  IMAD.MOV.U32 R8, RZ, RZ, 0x1 ;  /* 0x00000001ff087424 */ /* 0x000fe200078e00ff */
[----:B------:R-:W-:Y:S01]  /*66d0*/  ISETP.NE.OR P0, PT, R3, RZ, !P0 ;  /* 0x000000ff0300720c */ /* 0x000fe20004705670 */
[----:B------:R-:W-:Y:S01]  /*66e0*/  IMAD.MOV.U32 R0, RZ, RZ, 0x1 ;  /* 0x00000001ff007424 */ /* 0x000fe200078e00ff */
[----:B------:R-:W-:Y:S01]  /*66f0*/  LOP3.LUT R6, R16, 0x2, RZ, 0xfc, !PT ;  /* 0x0000000210067812 */ /* 0x000fe200078efcff */
[----:B------:R-:W-:Y:S01]  /*6700*/  IMAD.MOV.U32 R7, RZ, RZ, RZ ;  /* 0x000000ffff077224 */ /* 0x000fe200078e00ff */
[----:B------:R-:W-:Y:S01]  /*6710*/  ULDC UR4, c[0x0][0x600] ;  /* 0x0001800000047ab9 */ /* 0x000fe20000000800 */
[----:B------:R-:W-:Y:S01]  /*6720*/  UMOV UR7, 0x1 ;  /* 0x0000000100077882 */ /* 0x000fe20000000000 */
[----:B------:R-:W-:-:S02]  /*6730*/  UIADD3 UR19, UR40, 0x1, URZ ;  /* 0x0000000128137890 */ /* 0x000fc4000fffe03f */
[----:B------:R-:W-:Y:S02]  /*6740*/  UIADD3 UR15, UR4, -0x1, URZ ;  /* 0xffffffff040f7890 */ /* 0x000fe4000fffe03f */
[----:B------:R-:W-:Y:S02]  /*6750*/  USHF.L.U32 UR17, UR7, UR5, URZ ;  /* 0x0000000507117299 */ /* 0x000fe4000800063f */
[----:B------:R-:W-:Y:S01]  /*6760*/  ULOP3.LUT UR16, URZ, UR6, URZ, 0x33, !UPT ;  /* 0x000000063f107292 */ /* 0x000fe2000f8e333f */
[----:B------:R-:W-:-:S11]  /*6770*/  ULDC.64 UR20, c[0x0][0x198] ;  /* 0x0000660000147ab9 */ /* 0x000fd60000000a00 */
.L_x_175:
[----:B------:R-:W-:-:S03]  /*6780*/  UMOV UR4, 0xffffffff ;  /* 0xffffffff00047882 */ /* 0x000fc60000000000 */
[----:B------:R-:W-:Y:S05]  /*6790*/  BRA.DIV UR4, `(.L_x_164) ;  /* 0x0000001204287947 */ /* 0x000fea000b800000 */
[----:B------:R-:W-:-:S13]  /*67a0*/  ELECT P6, URZ, PT ;  /* 0x00000000003f782f */ /* 0x000fda00038c0000 */
.L_x_190:
[----:B------:R-:W0:Y:S01]  /*67b0*/  LDC R3, c[0x0][0x28c] ;  /* 0x0000a300ff037b82 */ /* 0x000e220000000800 */
[----:B------:R-:W-:Y:S01]  /*67c0*/  BSSY B1, `(.L_x_165) ;  /* 0x0000037000017945 */ /* 0x000fe20003800000 */
[----:B0-----:R-:W-:-:S13]  /*67d0*/  ISETP.LT.OR P6, PT, R3, 0x1, !P6 ;  /* 0x000000010300780c */ /* 0x001fda00077c1670 */
[----:B------:R-:W-:Y:S05]  /*67e0*/  @P6 BRA `(.L_x_166) ;  /* 0x0000000000d06947 */ /* 0x000fea0003800000 */
[----:B------:R-:W-:Y:S02]  /*67f0*/  IMAD.SHL.U32 R22, R22, 0x80, RZ ;  /* 0x0000008016167824 */ /* 0x000fe400078e00ff */
[----:B------:R-:W-:Y:S02]  /*6800*/  IMAD.SHL.U32 R19, R19, 0x40, RZ ;  /* 0x0000004013137824 */ /* 0x000fe400078e00ff */
[----:B------:R-:W-:Y:S02]  /*6810*/  IMAD.MOV.U32 R12, RZ, RZ, RZ ;  /* 0x000000ffff0c7224 */ /* 0x000fe400078e00ff */
[----:B------:R-:W-:Y:S02]  /*6820*/  IMAD.U32 R13, RZ, RZ, UR19 ;  /* 0x00000013ff0d7e24 */ /* 0x000fe4000f8e00ff */
[----:B------:R-:W-:Y:S02]  /*6830*/  IMAD.MOV.U32 R3, RZ, RZ, R0 ;  /* 0x000000ffff037224 */ /* 0x000fe400078e0000 */
[----:B------:R-:W-:-:S07]  /*6840*/  IMAD.MOV.U32 R4, RZ, RZ, R7 ;  /* 0x000000ffff047224 */ /* 0x000fce00078e0007 */
.L_x_170:
[----:B------:R-:W0:Y:S01]  /*6850*/  S2R R10, SR_CgaCtaId ;  /* 0x00000000000a7919 */ /* 0x000e220000008800 */
[----:B------:R-:W-:Y:S01]  /*6860*/  MOV R5, 0x400 ;  /* 0x0000040000057802 */ /* 0x000fe20000000f00 */
[----:B------:R-:W1:Y:S03]  /*6870*/  @!P2 LDC R9, c[0x0][0x500] ;  /* 0x00014000ff09ab82 */ /* 0x000e660000000800 */
[----:B0-----:R-:W-:Y:S02]  /*6880*/  LEA R11, R10, R5, 0x18 ;  /* 0x000000050a0b7211 */ /* 0x001fe400078ec0ff */
[----:B------:R-:W-:-:S03]  /*6890*/  SHF.L.U32 R5, R3, 0x1f, RZ ;  /* 0x0000001f03057819 */ /* 0x000fc600000006ff */
[----:B------:R-:W-:-:S04]  /*68a0*/  IMAD R10, R4, 0x8, R11 ;  /* 0x00000008040a7824 */ /* 0x000fc800078e020b */
[----:B------:R-:W0:Y:S02]  /*68b0*/  SYNCS.PHASECHK.TRANS64.TRYWAIT P1, [R10+URZ+0x30], R5 ;  /* 0x000030050a0075a7 */ /* 0x000e24000802017f */
[----:B01----:R-:W-:Y:S05]  /*68c0*/  @!P1 BRA `(.L_x_167) ;  /* 0x0000000c00fc9947 */ /* 0x003fea0003800000 */
.L_x_191:
[----:B0-----:R-:W-:Y:S01]  /*68d0*/  PRMT R5, R6, 0x9910, RZ ;  /* 0x0000991006057816 */ /* 0x001fe200000000ff */
[----:B------:R0:W-:Y:S03]  /*68e0*/  @!P2 SYNCS.ARRIVE.TRANS64 RZ, [R10+URZ], R9 ;  /* 0x000000090affa9a7 */ /* 0x0001e6000800003f */
[----:B------:R-:W-:-:S13]  /*68f0*/  ISETP.NE.AND P1, PT, R5, 0x2, PT ;  /* 0x000000020500780c */ /* 0x000fda0003f25270 */
[----:B0-----:R-:W-:Y:S05]  /*6900*/  @P1 BRA `(.L_x_168) ;  /* 0x0000000000041947 */ /* 0x001fea0003800000 */
[----:B------:R-:W-:Y:S01]  /*6910*/  BPT.TRAP 0x1 ;  /* 0x000000040000795c */ /* 0x000fe20000300000 */
.L_x_168:
[----:B------:R-:W-:Y:S05]  /*6920*/  @P0 BRA `(.L_x_169) ;  /* 0x0000000000040947 */ /* 0x000fea0003800000 */
[----:B------:R-:W-:Y:S01]  /*6930*/  BPT.TRAP 0x1 ;  /* 0x000000040000795c */ /* 0x000fe20000300000 */
.L_x_169:
[--C-:B------:R-:W-:Y:S01]  /*6940*/  IMAD R5, R4, 0x1000, R11.reuse ;  /* 0x0000100004057824 */ /* 0x100fe200078e020b */
[----:B------:R-:W-:Y:S01]  /*6950*/  R2UR UR9, R10 ;  /* 0x000000000a0972ca */ /* 0x000fe200000e0000 */
[C---:B------:R-:W-:Y:S01]  /*6960*/  IMAD R11, R4.reuse, 0x2000, R11 ;  /* 0x00002000040b7824 */ /* 0x040fe200078e020b */
[----:B------:R-:W-:Y:S01]  /*6970*/  UIADD3 UR4, UP0, UR20, 0xf0, URZ ;  /* 0x000000f014047890 */ /* 0x000fe2000ff1e03f */
[----:B------:R-:W-:Y:S01]  /*6980*/  VIADD R13, R13, 0xffffffff ;  /* 0xffffffff0d0d7836 */ /* 0x000fe20000000000 */
[----:B------:R-:W-:Y:S01]  /*6990*/  R2UR UR5, R5 ;  /* 0x00000000050572ca */ /* 0x000fe200000e0000 */
[----:B------:R-:W-:Y:S01]  /*69a0*/  UIADD3 UR22, UP1, UR20, 0x1f0, URZ ;  /* 0x000001f014167890 */ /* 0x000fe2000ff3e03f */
[----:B------:R-:W-:Y:S01]  /*69b0*/  R2UR UR8, R11 ;  /* 0x000000000b0872ca */ /* 0x000fe200000e0000 */
[----:B------:R-:W-:Y:S01]  /*69c0*/  VIADD R4, R4, 0x1 ;  /* 0x0000000104047836 */ /* 0x000fe20000000000 */
[----:B------:R-:W-:Y:S01]  /*69d0*/  R2UR UR11, R19 ;  /* 0x00000000130b72ca */ /* 0x000fe200000e0000 */
[----:B------:R-:W-:Y:S01]  /*69e0*/  UIADD3.X UR23, URZ, UR21, URZ, UP1, !UPT ;  /* 0x000000153f177290 */ /* 0x000fe20008ffe43f */
[----:B------:R-:W-:Y:S01]  /*69f0*/  R2UR UR10, R12 ;  /* 0x000000000c0a72ca */ /* 0x000fe200000e0000 */
[----:B------:R-:W-:Y:S01]  /*6a00*/  UMOV UR6, 0x0 ;  /* 0x0000000000067882 */ /* 0x000fe20000000000 */
[----:B------:R-:W-:Y:S01]  /*6a10*/  R2UR UR12, R2 ;  /* 0x00000000020c72ca */ /* 0x000fe200000e0000 */
[----:B------:R-:W-:Y:S01]  /*6a20*/  UMOV UR7, 0x10000000 ;  /* 0x1000000000077882 */ /* 0x000fe20000000000 */
[----:B------:R-:W-:Y:S01]  /*6a30*/  R2UR UR18, R22 ;  /* 0x00000000161272ca */ /* 0x000fe200000e0000 */
[----:B------:R-:W-:Y:S01]  /*6a40*/  VIADD R12, R12, 0x20 ;  /* 0x000000200c0c7836 */ /* 0x000fe20000000000 */
[----:B------:R-:W-:Y:S01]  /*6a50*/  ISETP.GT.AND P3, PT, R13, 0x1, PT ;  /* 0x000000010d00780c */ /* 0x000fe20003f64270 */
[----:B------:R-:W-:Y:S01]  /*6a60*/  UIADD3 UR13, UR5, 0x180, URZ ;  /* 0x00000180050d7890 */ /* 0x000fe2000fffe03f */
[----:B------:R-:W-:Y:S01]  /*6a70*/  ISETP.NE.AND P1, PT, R4, 0x6, PT ;  /* 0x000000060400780c */ /* 0x000fe20003f25270 */
[----:B------:R-:W-:-:S02]  /*6a80*/  UIADD3.X UR5, URZ, UR21, URZ, UP0, !UPT ;  /* 0x000000153f057290 */ /* 0x000fc400087fe43f */
[----:B------:R-:W-:Y:S01]  /*6a90*/  UIADD3 UR14, UR8, 0x6180, URZ ;  /* 0x00006180080e7890 */ /* 0x000fe2000fffe03f */
[----:B------:R-:W-:Y:S02]  /*6aa0*/  SEL R10, RZ, 0x1, P1 ;  /* 0x00000001ff0a7807 */ /* 0x000fe40000800000 */
[----:B------:R-:W-:Y:S01]  /*6ab0*/  UMOV UR8, UR13 ;  /* 0x0000000d00087c82 */ /* 0x000fe20008000000 */
[----:B------:R-:W-:Y:S02]  /*6ac0*/  SEL R4, R4, RZ, P1 ;  /* 0x000000ff04047207 */ /* 0x000fe40000800000 */
[----:B------:R-:W-:Y:S01]  /*6ad0*/  LOP3.LUT R3, R3, R10, RZ, 0x3c, !PT ;  /* 0x0000000a03037212 */ /* 0x000fe200078e3cff */
[----:B------:R0:W-:Y:S02]  /*6ae0*/  UTMALDG.3D [UR8], [UR4], desc[UR6] ;  /* 0x00000608040075b4 */ /* 0x0001e40008011000 */
[----:B0-----:R-:W-:Y:S01]  /*6af0*/  UMOV UR8, UR14 ;  /* 0x0000000e00087c82 */ /* 0x001fe20008000000 */
[----:B------:R-:W-:-:S02]  /*6b00*/  UMOV UR11, UR18 ;  /* 0x00000012000b7c82 */ /* 0x000fc40008000000 */
[----:B------:R0:W-:Y:S02]  /*6b10*/  UTMALDG.3D [UR8], [UR22], desc[UR6] ;  /* 0x00000608160075b4 */ /* 0x0001e40008011000 */
[----:B0-----:R-:W-:Y:S05]  /*6b20*/  @P3 BRA `(.L_x_170) ;  /* 0xfffffffc00483947 */ /* 0x001fea000383ffff */
.L_x_166:
[----:B------:R-:W-:Y:S05]  /*6b30*/  BSYNC B1 ;  /* 0x0000000000017941 */ /* 0x000fea0003800000 */
.L_x_165:
[----:B------:R-:W2:Y:S01]  /*6b40*/  LDL.64 R10, [R1] ;  /* 0x00000000010a7983 */ /* 0x000ea20000100a00 */
[----:B------:R-:W-:Y:S01]  /*6b50*/  LOP3.LUT P4, RZ, R8, 0xff, RZ, 0xc0, !PT ;  /* 0x000000ff08ff7812 */ /* 0x000fe2000788c0ff */
[----:B------:R-:W-:Y:S01]  /*6b60*/  VIADD R4, R7, UR40 ;  /* 0x0000002807047c36 */ /* 0x000fe20008000000 */
[----:B------:R-:W-:Y:S01]  /*6b70*/  ULDC.64 UR4, c[0x0][0x650] ;  /* 0x0001940000047ab9 */ /* 0x000fe20000000a00 */
[----:B------:R-:W-:Y:S01]  /*6b80*/  IMAD.U32 R7, RZ, RZ, UR40 ;  /* 0x00000028ff077e24 */ /* 0x000fe2000f8e00ff */
[----:B------:R-:W-:Y:S01]  /*6b90*/  UISETP.GE.U32.AND UP0, UPT, UR40, 0x6, UPT ;  /* 0x000000062800788c */ /* 0x000fe2000bf06070 */
[----:B------:R-:W-:Y:S01]  /*6ba0*/  BSSY B1, `(.L_x_171) ;  /* 0x000006f000017945 */ /* 0x000fe20003800000 */
[----:B------:R-:W-:Y:S01]  /*6bb0*/  ISETP.GT.U32.AND P1, PT, R4, 0x5, PT ;  /* 0x000000050400780c */ /* 0x000fe20003f24070 */
[----:B------:R-:W-:Y:S01]  /*6bc0*/  IMAD.MOV.U32 R19, RZ, RZ, -0x1 ;  /* 0xffffffffff137424 */ /* 0x000fe200078e00ff */
[----:B------:R-:W-:Y:S01]  /*6bd0*/  PRMT R8, RZ, 0x7610, R8 ;  /* 0x00007610ff087816 */ /* 0x000fe20000000008 */
[----:B------:R-:W-:Y:S01]  /*6be0*/  IMAD.MOV.U32 R22, RZ, RZ, -0x1 ;  /* 0xffffffffff167424 */ /* 0x000fe200078e00ff */
[----:B------:R-:W-:-:S02]  /*6bf0*/  ISETP.LT.U32.AND P1, PT, R7, 0x6, P1 ;  /* 0x000000060700780c */ /* 0x000fc40000f21070 */
[----:B------:R-:W-:Y:S01]  /*6c00*/  PLOP3.LUT P3, PT, PT, PT, UP0, 0x80, 0x0 ;  /* 0x000000000000781c */ /* 0x000fe20003f6f008 */
[----:B------:R-:W0:Y:S01]  /*6c10*/  @P4 S2R R3, SR_CgaCtaId ;  /* 0x0000000000034919 */ /* 0x000e220000008800 */
[----:B------:R-:W-:-:S04]  /*6c20*/  @P4 MOV R2, 0x400 ;  /* 0x0000040000024802 */ /* 0x000fc80000000f00 */
[----:B0-----:R-:W-:Y:S01]  /*6c30*/  @P4 LEA R5, R3, R2, 0x18 ;  /* 0x0000000203054211 */ /* 0x001fe200078ec0ff */
[----:B------:R-:W-:-:S03]  /*6c40*/  IMAD.WIDE.U32 R2, R4, -0x55555555, RZ ;  /* 0xaaaaaaab04027825 */ /* 0x000fc600078e00ff */
[----:B------:R0:W-:Y:S01]  /*6c50*/  @P4 SYNCS.ARRIVE.TRANS64.A1T0 RZ, [R5+URZ+0x98], RZ ;  /* 0x000098ff05ff49a7 */ /* 0x0001e2000810003f */
[----:B------:R-:W-:Y:S01]  /*6c60*/  IMAD.MOV.U32 R2, RZ, RZ, -0x1 ;  /* 0xffffffffff027424 */ /* 0x000fe200078e00ff */
[----:B0-----:R-:W-:Y:S02]  /*6c70*/  SHF.R.U32.HI R5, RZ, 0x2, R3 ;  /* 0x00000002ff057819 */ /* 0x001fe40000011603 */
[----:B------:R-:W-:-:S03]  /*6c80*/  SEL R3, RZ, 0x1, !P1 ;  /* 0x00000001ff037807 */ /* 0x000fc60004800000 */
[----:B------:R-:W-:Y:S01]  /*6c90*/  IMAD R7, R5, -0x6, R4 ;  /* 0xfffffffa05077824 */ /* 0x000fe200078e0204 */
[----:B------:R-:W-:Y:S02]  /*6ca0*/  LOP3.LUT R0, R0, R3, RZ, 0x3c, !PT ;  /* 0x0000000300007212 */ /* 0x000fe400078e3cff */
[----:B------:R-:W-:Y:S02]  /*6cb0*/  PRMT R3, RZ, 0x7610, R3 ;  /* 0x00007610ff037816 */ /* 0x000fe40000000003 */
[----:B------:R-:W-:Y:S02]  /*6cc0*/  @P3 LOP3.LUT R0, R0, 0x1, R5, 0x78, !PT ;  /* 0x0000000100003812 */ /* 0x000fe400078e7805 */
[----:B--2---:R-:W-:-:S04]  /*6cd0*/  IADD3 R18, P4, R18, R10, RZ ;  /* 0x0000000a12127210 */ /* 0x004fc80007f9e0ff */
[----:B------:R-:W-:Y:S01]  /*6ce0*/  ISETP.GE.U32.AND P1, PT, R18, UR4, PT ;  /* 0x0000000412007c0c */ /* 0x000fe2000bf26070 */
[----:B------:R-:W-:-:S05]  /*6cf0*/  IMAD.X R17, R17, 0x1, R23, P4 ;  /* 0x0000000111117824 */ /* 0x000fca00020e0617 */
[----:B------:R-:W-:-:S13]  /*6d00*/  ISETP.GE.U32.AND.EX P1, PT, R17, UR5, PT, P1 ;  /* 0x0000000511007c0c */ /* 0x000fda000bf26110 */
[----:B------:R-:W-:Y:S05]  /*6d10*/  @P1 BRA `(.L_x_172) ;  /* 0x00000004005c1947 */ /* 0x000fea0003800000 */
[----:B------:R-:W0:Y:S01]  /*6d20*/  S2R R11, SR_CTAID.X ;  /* 0x00000000000b7919 */ /* 0x000e220000002500 */
[----:B------:R-:W-:Y:S01]  /*6d30*/  ULDC.64 UR4, c[0x0][0x628] ;  /* 0x00018a0000047ab9 */ /* 0x000fe20000000a00 */
[----:B------:R-:W1:Y:S01]  /*6d40*/  LDC R12, c[0x0][0x144] ;  /* 0x00005100ff0c7b82 */ /* 0x000e620000000800 */
[----:B------:R-:W-:Y:S01]  /*6d50*/  ISETP.NE.U32.AND P1, PT, RZ, UR4, PT ;  /* 0x00000004ff007c0c */ /* 0x000fe2000bf25070 */
[----:B------:R-:W2:Y:S01]  /*6d60*/  S2R R9, SR_CTAID.Y ;  /* 0x0000000000097919 */ /* 0x000ea20000002600 */
[----:B------:R-:W-:Y:S01]  /*6d70*/  ULDC UR6, c[0x0][0x150] ;  /* 0x0000540000067ab9 */ /* 0x000fe20000000800 */
[----:B------:R-:W-:Y:S01]  /*6d80*/  ULDC UR7, c[0x0][0x630] ;  /* 0x00018c0000077ab9 */ /* 0x000fe20000000800 */
[----:B------:R-:W-:Y:S01]  /*6d90*/  ISETP.NE.AND.EX P1, PT, RZ, UR5, PT, P1 ;  /* 0x00000005ff007c0c */ /* 0x000fe2000bf25310 */
[----:B------:R-:W-:Y:S01]  /*6da0*/  IMAD.MOV.U32 R2, RZ, RZ, R18 ;  /* 0x000000ffff027224 */ /* 0x000fe200078e0012 */
[----:B0-----:R-:W-:-:S05]  /*6db0*/  I2FP.F32.U32 R3, R11 ;  /* 0x0000000b00037245 */ /* 0x001fca0000201000 */
[----:B------:R-:W-:Y:S01]  /*6dc0*/  FMUL R14, R3, UR6 ;  /* 0x00000006030e7c20 */ /* 0x000fe20008400000 */
[----:B------:R-:W-:-:S05]  /*6dd0*/  IMAD.MOV.U32 R3, RZ, RZ, R17 ;  /* 0x000000ffff037224 */ /* 0x000fca00078e0011 */
[----:B--2---:R-:W-:Y:S05]  /*6de0*/  @!P1 BRA `(.L_x_173) ;  /* 0x0000000000289947 */ /* 0x004fea0003800000 */
[----:B------:R-:W-:Y:S02]  /*6df0*/  ULDC UR6, c[0x0][0x634] ;  /* 0x00018d0000067ab9 */ /* 0x000fe40000000800 */
[----:B------:R-:W-:-:S05]  /*6e00*/  IADD3 R3, P1, R18, UR6, RZ ;  /* 0x0000000612037c10 */ /* 0x000fca000ff3e0ff */
[----:B------:R-:W-:-:S04]  /*6e10*/  IMAD.X R13, RZ, RZ, R17, P1 ;  /* 0x000000ffff0d7224 */ /* 0x000fc800008e0611 */
[----:B------:R-:W-:-:S04]  /*6e20*/  IMAD.WIDE.U32 R4, R13, UR4, RZ ;  /* 0x000000040d047c25 */ /* 0x000fc8000f8e00ff */
[----:B------:R-:W-:-:S04]  /*6e30*/  IMAD.WIDE.U32 R4, P1, R3, UR5, R4 ;  /* 0x0000000503047c25 */ /* 0x000fc8000f820004 */
[----:B------:R-:W-:-:S04]  /*6e40*/  IMAD.WIDE.U32 R2, R3, UR4, RZ ;  /* 0x0000000403027c25 */ /* 0x000fc8000f8e00ff */
[----:B------:R-:W-:Y:S01]  /*6e50*/  IMAD.MOV.U32 R2, RZ, RZ, R5 ;  /* 0x000000ffff027224 */ /* 0x000fe200078e0005 */
[----:B------:R-:W-:Y:S01]  /*6e60*/  IADD3 RZ, P3, R3, R4, RZ ;  /* 0x0000000403ff7210 */ /* 0x000fe20007f7e0ff */
[----:B------:R-:W-:-:S04]  /*6e70*/  IMAD.X R3, RZ, RZ, RZ, P1 ;  /* 0x000000ffff037224 */ /* 0x000fc800008e06ff */
[----:B------:R-:W-:-:S08]  /*6e80*/  IMAD.WIDE.U32.X R2, R13, UR5, R2, P3 ;  /* 0x000000050d027c25 */ /* 0x000fd000098e0402 */
.L_x_173:
[--C-:B------:R-:W-:Y:S01]  /*6e90*/  SHF.R.U64 R10, R2, UR7, R3.reuse ;  /* 0x00000007020a7c19 */ /* 0x100fe20008001203 */
[----:B------:R-:W0:Y:S01]  /*6ea0*/  F2I.U32.TRUNC.NTZ R14, R14 ;  /* 0x0000000e000e7305 */ /* 0x000e22000020f000 */
[----:B------:R-:W-:Y:S01]  /*6eb0*/  SHF.R.U32.HI R2, RZ, UR7, R3 ;  /* 0x00000007ff027c19 */ /* 0x000fe20008011603 */
[----:B------:R-:W-:Y:S01]  /*6ec0*/  ULDC.64 UR4, c[0x0][0x620] ;  /* 0x0001880000047ab9 */ /* 0x000fe20000000a00 */
[----:B------:R-:W-:Y:S01]  /*6ed0*/  IADD3 R5, P1, RZ, -R10, RZ ;  /* 0x8000000aff057210 */ /* 0x000fe20007f3e0ff */
[----:B------:R-:W-:Y:S01]  /*6ee0*/  IMAD.MOV.U32 R3, RZ, RZ, R17 ;  /* 0x000000ffff037224 */ /* 0x000fe200078e0011 */
[----:B------:R-:W-:-:S03]  /*6ef0*/  ULDC.64 UR6, c[0x0][0x640] ;  /* 0x0001900000067ab9 */ /* 0x000fc60000000a00 */
[----:B------:R-:W-:Y:S01]  /*6f00*/  IMAD.X R2, RZ, RZ, ~R2, P1 ;  /* 0x000000ffff027224 */ /* 0x000fe200008e0e02 */
[----:B------:R-:W-:-:S03]  /*6f10*/  ISETP.NE.U32.AND P1, PT, RZ, UR6, PT ;  /* 0x00000006ff007c0c */ /* 0x000fc6000bf25070 */
[----:B------:R-:W-:Y:S01]  /*6f20*/  IMAD R4, R2, UR4, RZ ;  /* 0x0000000402047c24 */ /* 0x000fe2000f8e02ff */
[----:B------:R-:W-:Y:S01]  /*6f30*/  ISETP.NE.AND.EX P1, PT, RZ, UR7, PT, P1 ;  /* 0x00000007ff007c0c */ /* 0x000fe2000bf25310 */
[----:B------:R-:W-:-:S04]  /*6f40*/  IMAD.MOV.U32 R2, RZ, RZ, R18 ;  /* 0x000000ffff027224 */ /* 0x000fc800078e0012 */
[----:B------:R-:W-:Y:S01]  /*6f50*/  IMAD.WIDE.U32 R2, R5, UR4, R2 ;  /* 0x0000000405027c25 */ /* 0x000fe2000f8e0002 */
[----:B------:R-:W-:-:S03]  /*6f60*/  ULDC UR4, c[0x0][0x618] ;  /* 0x0001860000047ab9 */ /* 0x000fc60000000800 */
[----:B------:R-:W-:Y:S01]  /*6f70*/  IMAD R5, R5, UR5, R4 ;  /* 0x0000000505057c24 */ /* 0x000fe2000f8e0204 */
[----:B------:R-:W-:Y:S01]  /*6f80*/  ULDC UR5, c[0x0][0x154] ;  /* 0x0000550000057ab9 */ /* 0x000fe20000000800 */
[----:B0-----:R-:W-:Y:S02]  /*6f90*/  IMAD.MOV R4, RZ, RZ, -R14 ;  /* 0x000000ffff047224 */ /* 0x001fe400078e0a0e */
[----:B------:R-:W0:Y:S01]  /*6fa0*/  LDC R14, c[0x0][0x148] ;  /* 0x00005200ff0e7b82 */ /* 0x000e220000000800 */
[----:B------:R-:W-:Y:S02]  /*6fb0*/  IMAD.IADD R3, R3, 0x1, R5 ;  /* 0x0000000103037824 */ /* 0x000fe400078e0205 */
[----:B-1----:R-:W-:Y:S01]  /*6fc0*/  IMAD R11, R12, R4, R11 ;  /* 0x000000040c0b7224 */ /* 0x002fe200078e020b */
[----:B------:R-:W-:Y:S02]  /*6fd0*/  I2FP.F32.U32 R4, R9 ;  /* 0x0000000900047245 */ /* 0x000fe40000201000 */
[----:B------:R-:W-:-:S02]  /*6fe0*/  SHF.R.U64 R12, R2, UR4, R3 ;  /* 0x00000004020c7c19 */ /* 0x000fc40008001203 */
[----:B------:R-:W-:Y:S01]  /*6ff0*/  SHF.R.U32.HI R3, RZ, UR4, R3 ;  /* 0x00000004ff037c19 */ /* 0x000fe20008011603 */
[----:B------:R-:W-:Y:S01]  /*7000*/  FMUL R4, R4, UR5 ;  /* 0x0000000504047c20 */ /* 0x000fe20008400000 */
[----:B------:R-:W-:Y:S02]  /*7010*/  ULDC UR4, c[0x0][0x608] ;  /* 0x0001820000047ab9 */ /* 0x000fe40000000800 */
[--C-:B------:R-:W-:Y:S01]  /*7020*/  SHF.R.U64 R15, R12, UR4, R3.reuse ;  /* 0x000000040c0f7c19 */ /* 0x100fe20008001203 */
[----:B------:R1:W2:Y:S01]  /*7030*/  F2I.U32.TRUNC.NTZ R20, R4 ;  /* 0x0000000400147305 */ /* 0x0002a2000020f000 */
[----:B------:R-:W-:Y:S01]  /*7040*/  SHF.R.U32.HI R2, RZ, UR4, R3 ;  /* 0x00000004ff027c19 */ /* 0x000fe20008011603 */
[----:B------:R-:W-:-:S03]  /*7050*/  ULDC UR4, c[0x0][0x658] ;  /* 0x0001960000047ab9 */ /* 0x000fc60000000800 */
[--C-:B------:R-:W-:Y:S02]  /*7060*/  SHF.R.U64 R13, R15, UR4, R2.reuse ;  /* 0x000000040f0d7c19 */ /* 0x100fe40008001202 */
[----:B------:R-:W-:-:S03]  /*7070*/  SHF.R.U32.HI R19, RZ, UR4, R2 ;  /* 0x00000004ff137c19 */ /* 0x000fc60008011602 */
[----:B------:R-:W-:Y:S02]  /*7080*/  IMAD.MOV.U32 R2, RZ, RZ, R13 ;  /* 0x000000ffff027224 */ /* 0x000fe400078e000d */
[----:B------:R-:W-:Y:S01]  /*7090*/  IMAD.MOV.U32 R3, RZ, RZ, R19 ;  /* 0x000000ffff037224 */ /* 0x000fe200078e0013 */
[----:B-1----:R-:W-:Y:S06]  /*70a0*/  @!P1 BRA `(.L_x_174) ;  /* 0x0000000000289947 */ /* 0x002fec0003800000 */
        /* <DEDUP_REMOVED lines=10> */
.L_x_174:
[----:B------:R-:W1:Y:S01]  /*7150*/  LDC R4, c[0x0][0x65c] ;  /* 0x00019700ff047b82 */ /* 0x000e620000000800 */
[----:B------:R-:W-:Y:S01]  /*7160*/  ULDC UR4, c[0x0][0x648] ;  /* 0x0001920000047ab9 */ /* 0x000fe20000000800 */
[----:B------:R-:W-:Y:S01]  /*7170*/  LOP3.LUT R15, R15, UR16, RZ, 0xc0, !PT ;  /* 0x000000100f0f7c12 */ /* 0x000fe2000f8ec0ff */
[----:B--2---:R-:W-:Y:S01]  /*7180*/  IMAD.MOV R20, RZ, RZ, -R20 ;  /* 0x000000ffff147224 */ /* 0x004fe200078e0a14 */
[----:B------:R-:W-:Y:S01]  /*7190*/  SHF.R.U64 R2, R2, UR4, R3 ;  /* 0x0000000402027c19 */ /* 0x000fe20008001203 */
[----:B------:R-:W-:Y:S01]  /*71a0*/  ULDC UR4, c[0x0][0x638] ;  /* 0x00018e0000047ab9 */ /* 0x000fe20000000800 */
[----:B------:R-:W-:Y:S01]  /*71b0*/  LOP3.LUT R12, R12, UR15, RZ, 0xc0, !PT ;  /* 0x0000000f0c0c7c12 */ /* 0x000fe2000f8ec0ff */
[----:B------:R-:W-:Y:S01]  /*71c0*/  ULDC UR5, c[0x0][0x610] ;  /* 0x0001840000057ab9 */ /* 0x000fe20000000800 */
[----:B------:R-:W-:Y:S01]  /*71d0*/  IMAD.MOV.U32 R3, RZ, RZ, 0x1 ;  /* 0x00000001ff037424 */ /* 0x000fe200078e00ff */
[----:B-1----:R-:W-:Y:S01]  /*71e0*/  ISETP.NE.AND P1, PT, R4, 0x1, PT ;  /* 0x000000010400780c */ /* 0x002fe20003f25270 */
[----:B------:R-:W-:-:S02]  /*71f0*/  IMAD.MOV R4, RZ, RZ, -R2 ;  /* 0x000000ffff047224 */ /* 0x000fc400078e0a02 */
[----:B------:R-:W-:Y:S02]  /*7200*/  IMAD R2, R2, UR17, R15 ;  /* 0x0000001102027c24 */ /* 0x000fe4000f8e020f */
[----:B------:R-:W-:Y:S01]  /*7210*/  IMAD R13, R4, UR4, R13 ;  /* 0x00000004040d7c24 */ /* 0x000fe2000f8e020d */
[----:B------:R-:W-:-:S07]  /*7220*/  ULDC UR4, c[0x0][0x600] ;  /* 0x0001800000047ab9 */ /* 0x000fce0000000800 */
[----:B0-----:R-:W-:-:S04]  /*7230*/  @P1 IMAD R11, R14, R20, R9 ;  /* 0x000000140e0b1224 */ /* 0x001fc800078e0209 */
[----:B------:R-:W-:Y:S02]  /*7240*/  IMAD R11, R2, UR5, R11 ;  /* 0x00000005020b7c24 */ /* 0x000fe4000f8e020b */
[----:B------:R-:W-:-:S05]  /*7250*/  IMAD R2, R13, UR4, R12 ;  /* 0x000000040d027c24 */ /* 0x000fca000f8e020c */
[----:B------:R-:W-:Y:S02]  /*7260*/  SEL R22, R2, R11, !P1 ;  /* 0x0000000b02167207 */ /* 0x000fe40004800000 */
[----:B------:R-:W-:Y:S01]  /*7270*/  SEL R19, R11, R2, !P1 ;  /* 0x000000020b137207 */ /* 0x000fe20004800000 */
[----:B------:R-:W-:-:S07]  /*7280*/  IMAD.MOV.U32 R2, RZ, RZ, R10 ;  /* 0x000000ffff027224 */ /* 0x000fce00078e000a */
.L_x_172:
[----:B------:R-:W-:Y:S05]  /*7290*/  BSYNC B1 ;  /* 0x0000000000017941 */ /* 0x000fea0003800000 */
.L_x_171:
[----:B------:R-:W-:-:S13]  /*72a0*/  LOP3.LUT P1, RZ, R3, 0xff, RZ, 0xc0, !PT ;  /* 0x000000ff03ff7812 */ /* 0x000fda000782c0ff */
[----:B------:R-:W-:Y:S05]  /*72b0*/  @P1 BRA `(.L_x_175) ;  /* 0xfffffff400301947 */ /* 0x000fea000383ffff */
[----:B------:R-:W-:Y:S05]  /*72c0*/  BSYNC B0 ;  /* 0x0000000000007941 */ /* 0x000fea0003800000 */
.L_x_163:
[----:B------:R-:W-:-:S03]  /*72d0*/  UMOV UR4, 0xffffffff ;  /* 0xffffffff00047882 */ /* 0x000fc60000000000 */
[----:B------:R-:W-:Y:S05]  /*72e0*/  BRA.DIV UR4, `(.L_x_176) ;  /* 0x0000000604887947 */ /* 0x000fea000b800000 */
[----:B------:R-:W-:-:S13]  /*72f0*/  ELECT P6, URZ, PT ;  /* 0x00000000003f782f */ /* 0x000fda00038c0000 */
.L_x_194:
[----:B------:R-:W-:Y:S04]  /*7300*/  BSSY B0, `(.L_x_177) ;  /* 0x000003d000007945 */ /* 0x000fe80003800000 */
[----:B------:R-:W-:Y:S05]  /*7310*/  @!P6 BRA `(.L_x_178) ;  /* 0x0000000000ece947 */ /* 0x000fea0003800000 */
[----:B------:R-:W-:-:S04]  /*7320*/  LOP3.LUT R16, R16, 0x2, RZ, 0xfc, !PT ;  /* 0x0000000210107812 */ /* 0x000fc800078efcff */
[----:B------:R-:W-:-:S13]  /*7330*/  ISETP.NE.AND P0, PT, R16, 0x3, PT ;  /* 0x000000031000780c */ /* 0x000fda0003f05270 */
[----:B------:R-:W-:Y:S05]  /*7340*/  @!P0 BRA `(.L_x_179) ;  /* 0x0000000000048947 */ /* 0x000fea0003800000 */
[----:B------:R-:W-:Y:S01]  /*7350*/  BPT.TRAP 0x1 ;  /* 0x000000040000795c */ /* 0x000fe20000300000 */
.L_x_179:
[----:B------:R-:W0:Y:S01]  /*7360*/  S2R R3, SR_CgaCtaId ;  /* 0x0000000000037919 */ /* 0x000e220000008800 */
[----:B------:R-:W-:Y:S02]  /*7370*/  MOV R2, 0x400 ;  /* 0x0000040000027802 */ /* 0x000fe40000000f00 */
[----:B------:R-:W-:Y:S02]  /*7380*/  SHF.L.U32 R4, R0, 0x1f, RZ ;  /* 0x0000001f00047819 */ /* 0x000fe400000006ff */
[----:B0-----:R-:W-:-:S05]  /*7390*/  LEA R2, R3, R2, 0x18 ;  /* 0x0000000203027211 */ /* 0x001fca00078ec0ff */
[----:B------:R-:W-:-:S04]  /*73a0*/  VIADD R2, R2, 0x30 ;  /* 0x0000003002027836 */ /* 0x000fc80000000000 */
[C---:B------:R-:W-:Y:S02]  /*73b0*/  IMAD R9, R7.reuse, 0x8, R2 ;  /* 0x0000000807097824 */ /* 0x040fe400078e0202 */
[----:B------:R-:W-:Y:S02]  /*73c0*/  VIADD R7, R7, 0x1 ;  /* 0x0000000107077836 */ /* 0x000fe40000000000 */
[----:B------:R-:W0:Y:S03]  /*73d0*/  SYNCS.PHASECHK.TRANS64.TRYWAIT P0, [R9+URZ], R4 ;  /* 0x00000004090075a7 */ /* 0x000e26000800017f */
[----:B------:R-:W-:-:S04]  /*73e0*/  ISETP.NE.AND P1, PT, R7, 0x6, PT ;  /* 0x000000060700780c */ /* 0x000fc80003f25270 */
[----:B------:R-:W-:Y:S02]  /*73f0*/  SEL R3, RZ, 0x1, P1 ;  /* 0x00000001ff037807 */ /* 0x000fe40000800000 */
[----:B------:R-:W-:Y:S02]  /*7400*/  SEL R7, R7, RZ, P1 ;  /* 0x000000ff07077207 */ /* 0x000fe40000800000 */
[----:B------:R-:W-:-:S03]  /*7410*/  LOP3.LUT R6, R0, R3, RZ, 0x3c, !PT ;  /* 0x0000000300067212 */ /* 0x000fc600078e3cff */
[----:B------:R-:W-:Y:S01]  /*7420*/  IMAD R8, R7, 0x8, R2 ;  /* 0x0000000807087824 */ /* 0x000fe200078e0202 */
[----:B------:R-:W-:Y:S01]  /*7430*/  SHF.L.U32 R5, R6, 0x1f, RZ ;  /* 0x0000001f06057819 */ /* 0x000fe200000006ff */
[----:B0-----:R-:W-:Y:S06]  /*7440*/  @!P0 BRA `(.L_x_180) ;  /* 0x0000000400508947 */ /* 0x001fec0003800000 */
.L_x_195:
[----:B------:R-:W1:Y:S01]  /*7450*/  SYNCS.PHASECHK.TRANS64.TRYWAIT P0, [R8+URZ], R5 ;  /* 0x00000005080075a7 */ /* 0x000e62000800017f */
[----:B------:R-:W-:-:S05]  /*7460*/  VIADD R0, R7, 0x1 ;  /* 0x0000000107007836 */ /* 0x000fca0000000000 */
[----:B------:R-:W-:-:S04]  /*7470*/  ISETP.NE.AND P1, PT, R0, 0x6, PT ;  /* 0x000000060000780c */ /* 0x000fc80003f25270 */
[----:B------:R-:W-:Y:S02]  /*7480*/  SEL R3, RZ, 0x1, P1 ;  /* 0x00000001ff037807 */ /* 0x000fe40000800000 */
[----:B------:R-:W-:Y:S02]  /*7490*/  SEL R7, R0, RZ, P1 ;  /* 0x000000ff00077207 */ /* 0x000fe40000800000 */
[----:B------:R-:W-:-:S03]  /*74a0*/  LOP3.LUT R6, R6, R3, RZ, 0x3c, !PT ;  /* 0x0000000306067212 */ /* 0x000fc600078e3cff */
[----:B0-----:R-:W-:Y:S01]  /*74b0*/  IMAD R9, R7, 0x8, R2 ;  /* 0x0000000807097824 */ /* 0x001fe200078e0202 */
[----:B------:R-:W-:Y:S01]  /*74c0*/  SHF.L.U32 R4, R6, 0x1f, RZ ;  /* 0x0000001f06047819 */ /* 0x000fe200000006ff */
[----:B-1----:R-:W-:Y:S06]  /*74d0*/  @!P0 BRA `(.L_x_181) ;  /* 0x0000000400408947 */ /* 0x002fec0003800000 */
.L_x_196:
        /* <DEDUP_REMOVED lines=9> */
.L_x_197:
[----:B------:R-:W1:Y:S01]  /*7570*/  SYNCS.PHASECHK.TRANS64.TRYWAIT P0, [R8+URZ], R5 ;  /* 0x00000005080075a7 */ /* 0x000e62000800017f */
[----:B------:R-:W-:-:S05]  /*7580*/  VIADD R0, R7, 0x1 ;  /* 0x0000000107007836 */ /* 0x000fca0000000000 */
[----:B------:R-:W-:-:S04]  /*7590*/  ISETP.NE.AND P1, PT, R0, 0x6, PT ;  /* 0x000000060000780c */ /* 0x000fc80003f25270 */
[----:B------:R-:W-:Y:S02]  /*75a0*/  SEL R3, RZ, 0x1, P1 ;  /* 0x00000001ff037807 */ /* 0x000fe40000800000 */
[----:B------:R-:W-:Y:S02]  /*75b0*/  SEL R7, R0, RZ, P1 ;  /* 0x000000ff00077207 */ /* 0x000fe40000800000 */
[----:B0-----:R-:W-:-:S03]  /*75c0*/  LOP3.LUT R9, R6, R3, RZ, 0x3c, !PT ;  /* 0x0000000306097212 */ /* 0x001fc600078e3cff */
[----:B------:R-:W-:Y:S01]  /*75d0*/  IMAD R11, R7, 0x8, R2 ;  /* 0x00000008070b7824 */ /* 0x000fe200078e0202 */
[----:B------:R-:W-:Y:S01]  /*75e0*/  SHF.L.U32 R6, R9, 0x1f, RZ ;  /* 0x0000001f09067819 */ /* 0x000fe200000006ff */
[----:B-1----:R-:W-:Y:S06]  /*75f0*/  @!P0 BRA `(.L_x_183) ;  /* 0x0000000400208947 */ /* 0x002fec0003800000 */
.L_x_198:
[----:B------:R-:W1:Y:S01]  /*7600*/  SYNCS.PHASECHK.TRANS64.TRYWAIT P0, [R11+URZ], R6 ;  /* 0x000000060b0075a7 */ /* 0x000e62000800017f */
[----:B------:R-:W-:-:S05]  /*7610*/  VIADD R0, R7, 0x1 ;  /* 0x0000000107007836 */ /* 0x000fca0000000000 */
[----:B------:R-:W-:-:S04]  /*7620*/  ISETP.NE.AND P1, PT, R0, 0x6, PT ;  /* 0x000000060000780c */ /* 0x000fc80003f25270 */
[----:B------:R-:W-:Y:S02]  /*7630*/  SEL R4, RZ, 0x1, P1 ;  /* 0x00000001ff047807 */ /* 0x000fe40000800000 */
[----:B------:R-:W-:Y:S02]  /*7640*/  SEL R3, R0, RZ, P1 ;  /* 0x000000ff00037207 */ /* 0x000fe40000800000 */
[----:B------:R-:W-:Y:S01]  /*7650*/  LOP3.LUT R0, R9, R4, RZ, 0x3c, !PT ;  /* 0x0000000409007212 */ /* 0x000fe200078e3cff */
[----:B-1----:R-:W-:Y:S06]  /*7660*/  @!P0 BRA `(.L_x_184) ;  /* 0x0000000400188947 */ /* 0x002fec0003800000 */
.L_x_199:
[----:B------:R-:W-:Y:S01]  /*7670*/  IMAD R3, R3, 0x8, R2 ;  /* 0x0000000803037824 */ /* 0x000fe200078e0202 */
[----:B------:R-:W-:-:S07]  /*7680*/  SHF.L.U32 R0, R0, 0x1f, RZ ;  /* 0x0000001f00007819 */ /* 0x000fce00000006ff */
.L_x_185:
[----:B--2---:R2:W3:Y:S02]  /*7690*/  SYNCS.PHASECHK.TRANS64.TRYWAIT P0, [R3+URZ], R0 ;  /* 0x00000000030075a7 */ /* 0x0044e4000800017f */
[----:B---3--:R-:W-:Y:S05]  /*76a0*/  @!P0 NANOSLEEP.SYNCS 0x989680 ;  /* 0x009896800000895d */ /* 0x008fea0003900000 */
[----:B------:R-:W3:Y:S02]  /*76b0*/  @!P0 SYNCS.PHASECHK.TRANS64 P0, [R3+URZ], R0 ;  /* 0x00000000030085a7 */ /* 0x000ee4000800007f */
[----:B---3--:R-:W-:Y:S05]  /*76c0*/  @!P0 BRA `(.L_x_185) ;  /* 0xfffffffc00f08947 */ /* 0x008fea000383ffff */
.L_x_178:
[----:B------:R-:W-:Y:S05]  /*76d0*/  BSYNC B0 ;  /* 0x0000000000007941 */ /* 0x000fea0003800000 */
.L_x_177:
[----:B------:R-:W-:Y:S05]  /*76e0*/  EXIT ;  /* 0x000000000000794d */ /* 0x000fea0003800000 */
.L_x_15:
[----:B-1----:R1:W2:Y:S02]  /*76f0*/  SYNCS.PHASECHK.TRANS64.TRYWAIT P0, [R95+URZ], R0 ;  /* 0x000000005f0075a7 */ /* 0x0022a4000800017f */
[----:B--2---:R-:W-:Y:S05]  /*7700*/  @!P0 NANOSLEEP.SYNCS 0x989680 ;  /* 0x009896800000895d */ /* 0x004fea0003900000 */
[----:B------:R-:W2:Y:S02]  /*7710*/  @!P0 SYNCS.PHASECHK.TRANS64 P0, [R95+URZ], R0 ;  /* 0x000000005f0085a7 */ /* 0x000ea4000800007f */
[----:B--2---:R-:W-:Y:S05]  /*7720*/  @!P0 BRA `(.L_x_15) ;  /* 0xfffffffc00f08947 */ /* 0x004fea000383ffff */
[----:B------:R-:W-:Y:S05]  /*7730*/  BRA `(.L_x_186) ;  /* 0xffffff9c00807947 */ /* 0x000fea000383ffff */
.L_x_20:
[----:B--2---:R2:W3:Y:S02]  /*7740*/  SYNCS.PHASECHK.TRANS64.TRYWAIT P1, [R3+URZ], R0 ;  /* 0x00000000030075a7 */ /* 0x0044e4000802017f */
[----:B---3--:R-:W-:Y:S05]  /*7750*/  @!P1 NANOSLEEP.SYNCS 0x989680 ;  /* 0x009896800000995d */ /* 0x008fea0003900000 */
[----:B------:R-:W3:Y:S02]  /*7760*/  @!P1 SYNCS.PHASECHK.TRANS64 P1, [R3+URZ], R0 ;  /* 0x00000000030095a7 */ /* 0x000ee4000802007f */
[----:B---3--:R-:W-:Y:S05]  /*7770*/  @!P1 BRA `(.L_x_20) ;  /* 0xfffffffc00f09947 */ /* 0x008fea000383ffff */
[----:B------:R-:W-:Y:S05]  /*7780*/  BRA `(.L_x_19) ;  /* 0xffffff9c00e47947 */ /* 0x000fea000383ffff */
.L_x_25:
[----:B--2---:R-:W-:-:S04]  /*7790*/  IMAD.U32 R4, RZ, RZ, UR4 ;  /* 0x00000004ff047e24 */ /* 0x004fc8000f8e00ff */
[----:B------:R2:W3:Y:S03]  /*77a0*/  SYNCS.PHASECHK.TRANS64.TRYWAIT P1, [R4+URZ], R3 ;  /* 0x00000003040075a7 */ /* 0x0004e6000802017f */
[----:B---3--:R-:W-:Y:S05]  /*77b0*/  @!P1 NANOSLEEP.SYNCS 0x989680 ;  /* 0x009896800000995d */ /* 0x008fea0003900000 */
[----:B------:R-:W3:Y:S02]  /*77c0*/  @!P1 SYNCS.PHASECHK.TRANS64 P1, [R4+URZ], R3 ;  /* 0x00000003040095a7 */ /* 0x000ee4000802007f */
[----:B---3--:R-:W-:Y:S05]  /*77d0*/  @!P1 BRA `(.L_x_25) ;  /* 0xfffffffc00ec9947 */ /* 0x008fea000383ffff */
[----:B------:R-:W-:Y:S05]  /*77e0*/  BRA `(.L_x_24) ;  /* 0xffffffa0005c7947 */ /* 0x000fea000383ffff */
.L_x_31:
[----:B---3--:R3:W4:Y:S02]  /*77f0*/  SYNCS.PHASECHK.TRANS64.TRYWAIT P0, [R95+URZ+0x10], R0 ;  /* 0x000010005f0075a7 */ /* 0x008724000800017f */
[----:B----4-:R-:W-:Y:S05]  /*7800*/  @!P0 NANOSLEEP.SYNCS 0x989680 ;  /* 0x009896800000895d */ /* 0x010fea0003900000 */
[----:B------:R-:W4:Y:S02]  /*7810*/  @!P0 SYNCS.PHASECHK.TRANS64 P0, [R95+URZ+0x10], R0 ;  /* 0x000010005f0085a7 */ /* 0x000f24000800007f */
[----:B----4-:R-:W-:Y:S05]  /*7820*/  @!P0 BRA `(.L_x_31) ;  /* 0xfffffffc00f08947 */ /* 0x010fea000383ffff */
[----:B------:R-:W-:Y:S05]  /*7830*/  BRA `(.L_x_187) ;  /* 0xffffffa400547947 */ /* 0x000fea000383ffff */
.L_x_164:
[----:B------:R-:W-:Y:S01]  /*7840*/  BSSY B1, `(.L_x_188) ;  /* 0x0000006000017945 */ /* 0x000fe20003800000 */
[----:B------:R-:W-:-:S07]  /*7850*/  IMAD.MOV.U32 R15, RZ, RZ, -0x1 ;  /* 0xffffffffff0f7424 */ /* 0x000fce00078e00ff */
[----:B-----5:R-:W-:Y:S05]  /*7860*/  WARPSYNC.COLLECTIVE R15, `(.L_x_189) ;  /* 0x000000000f0c7348 */ /* 0x020fea0003c00000 */
[----:B------:R-:W-:Y:S02]  /*7870*/  ELECT P6, UR62, PT ;  /* 0x00000000003e782f */ /* 0x000fe400038c0000 */
[----:B------:R-:W-:Y:S01]  /*7880*/  MOV R14, UR62 ;  /* 0x0000003e000e7c02 */ /* 0x000fe20008000f00 */
[----:B-----5:R-:W-:Y:S10]  /*7890*/  ENDCOLLECTIVE ;  /* 0x000000000000791b */ /* 0x020ff40003800000 */
.L_x_189:
[----:B------:R-:W-:Y:S05]  /*78a0*/  BSYNC B1 ;  /* 0x0000000000017941 */ /* 0x000fea0003800000 */
.L_x_188:
[----:B------:R-:W-:Y:S05]  /*78b0*/  BRA `(.L_x_190) ;  /* 0xffffffec00bc7947 */ /* 0x000fea000383ffff */
.L_x_167:
[----:B0-----:R0:W1:Y:S02]  /*78c0*/  SYNCS.PHASECHK.TRANS64.TRYWAIT P1, [R10+URZ+0x30], R5 ;  /* 0x000030050a0075a7 */ /* 0x001064000802017f */
[----:B-1----:R-:W-:Y:S05]  /*78d0*/  @!P1 NANOSLEEP.SYNCS 0x989680 ;  /* 0x009896800000995d */ /* 0x002fea0003900000 */
[----:B------:R-:W1:Y:S02]  /*78e0*/  @!P1 SYNCS.PHASECHK.TRANS64 P1, [R10+URZ+0x30], R5 ;  /* 0x000030050a0095a7 */ /* 0x000e64000802007f */
[----:B-1----:R-:W-:Y:S05]  /*78f0*/  @!P1 BRA `(.L_x_167) ;  /* 0xfffffffc00f09947 */ /* 0x002fea000383ffff */
[----:B------:R-:W-:Y:S05]  /*7900*/  BRA `(.L_x_191) ;  /* 0xffffffec00f07947 */ /* 0x000fea000383ffff */
.L_x_176:
[----:B------:R-:W-:Y:S01]  /*7910*/  BSSY B0, `(.L_x_192) ;  /* 0x0000006000007945 */ /* 0x000fe20003800000 */
[----:B------:R-:W-:-:S07]  /*7920*/  IMAD.MOV.U32 R15, RZ, RZ, -0x1 ;  /* 0xffffffffff0f7424 */ /* 0x000fce00078e00ff */
[----:B-----5:R-:W-:Y:S05]  /*7930*/  WARPSYNC.COLLECTIVE R15, `(.L_x_193) ;  /* 0x000000000f0c7348 */ /* 0x020fea0003c00000 */
[----:B------:R-:W-:Y:S02]  /*7940*/  ELECT P6, UR62, PT ;  /* 0x00000000003e782f */ /* 0x000fe400038c0000 */
[----:B------:R-:W-:Y:S01]  /*7950*/  MOV R14, UR62 ;  /* 0x0000003e000e7c02 */ /* 0x000fe20008000f00 */
[----:B-----5:R-:W-:Y:S10]  /*7960*/  ENDCOLLECTIVE ;  /* 0x000000000000791b */ /* 0x020ff40003800000 */
.L_x_193:
[----:B------:R-:W-:Y:S05]  /*7970*/  BSYNC B0 ;  /* 0x0000000000007941 */ /* 0x000fea0003800000 */
.L_x_192:
[----:B------:R-:W-:Y:S05]  /*7980*/  BRA `(.L_x_194) ;  /* 0xfffffff8005c7947 */ /* 0x000fea000383ffff */
.L_x_180:
[----:B0-----:R0:W1:Y:S02]  /*7990*/  SYNCS.PHASECHK.TRANS64.TRYWAIT P0, [R9+URZ], R4 ;  /* 0x00000004090075a7 */ /* 0x001064000800017f */
[----:B-1----:R-:W-:Y:S05]  /*79a0*/  @!P0 NANOSLEEP.SYNCS 0x989680 ;  /* 0x009896800000895d */ /* 0x002fea0003900000 */
[----:B------:R-:W1:Y:S02]  /*79b0*/  @!P0 SYNCS.PHASECHK.TRANS64 P0, [R9+URZ], R4 ;  /* 0x00000004090085a7 */ /* 0x000e64000800007f */
[----:B-1----:R-:W-:Y:S05]  /*79c0*/  @!P0 BRA `(.L_x_180) ;  /* 0xfffffffc00f08947 */ /* 0x002fea000383ffff */
[----:B------:R-:W-:Y:S05]  /*79d0*/  BRA `(.L_x_195) ;  /* 0xfffffff8009c7947 */ /* 0x000fea000383ffff */
.L_x_181:
[----:B0-----:R0:W1:Y:S02]  /*79e0*/  SYNCS.PHASECHK.TRANS64.TRYWAIT P0, [R8+URZ], R5 ;  /* 0x00000005080075a7 */ /* 0x001064000800017f */
[----:B-1----:R-:W-:Y:S05]  /*79f0*/  @!P0 NANOSLEEP.SYNCS 0x989680 ;  /* 0x009896800000895d */ /* 0x002fea0003900000 */
[----:B------:R-:W1:Y:S02]  /*7a00*/  @!P0 SYNCS.PHASECHK.TRANS64 P0, [R8+URZ], R5 ;  /* 0x00000005080085a7 */ /* 0x000e64000800007f */
[----:B-1----:R-:W-:Y:S05]  /*7a10*/  @!P0 BRA `(.L_x_181) ;  /* 0xfffffffc00f08947 */ /* 0x002fea000383ffff */
[----:B------:R-:W-:Y:S05]  /*7a20*/  BRA `(.L_x_196) ;  /* 0xfffffff800ac7947 */ /* 0x000fea000383ffff */
.L_x_182:
[----:B0-----:R0:W1:Y:S02]  /*7a30*/  SYNCS.PHASECHK.TRANS64.TRYWAIT P0, [R9+URZ], R4 ;  /* 0x00000004090075a7 */ /* 0x001064000800017f */
[----:B-1----:R-:W-:Y:S05]  /*7a40*/  @!P0 NANOSLEEP.SYNCS 0x989680 ;  /* 0x009896800000895d */ /* 0x002fea0003900000 */
[----:B------:R-:W1:Y:S02]  /*7a50*/  @!P0 SYNCS.PHASECHK.TRANS64 P0, [R9+URZ], R4 ;  /* 0x00000004090085a7 */ /* 0x000e64000800007f */
[----:B-1----:R-:W-:Y:S05]  /*7a60*/  @!P0 BRA `(.L_x_182) ;  /* 0xfffffffc00f08947 */ /* 0x002fea000383ffff */
[----:B------:R-:W-:Y:S05]  /*7a70*/  BRA `(.L_x_197) ;  /* 0xfffffff800bc7947 */ /* 0x000fea000383ffff */
.L_x_183:
[----:B0-----:R0:W1:Y:S02]  /*7a80*/  SYNCS.PHASECHK.TRANS64.TRYWAIT P0, [R8+URZ], R5 ;  /* 0x00000005080075a7 */ /* 0x001064000800017f */
[----:B-1----:R-:W-:Y:S05]  /*7a90*/  @!P0 NANOSLEEP.SYNCS 0x989680 ;  /* 0x009896800000895d */ /* 0x002fea0003900000 */
[----:B------:R-:W1:Y:S02]  /*7aa0*/  @!P0 SYNCS.PHASECHK.TRANS64 P0, [R8+URZ], R5 ;  /* 0x00000005080085a7 */ /* 0x000e64000800007f */
[----:B-1----:R-:W-:Y:S05]  /*7ab0*/  @!P0 BRA `(.L_x_183) ;  /* 0xfffffffc00f08947 */ /* 0x002fea000383ffff */
[----:B------:R-:W-:Y:S05]  /*7ac0*/  BRA `(.L_x_198) ;  /* 0xfffffff800cc7947 */ /* 0x000fea000383ffff */
.L_x_184:
[----:B-1----:R1:W2:Y:S02]  /*7ad0*/  SYNCS.PHASECHK.TRANS64.TRYWAIT P0, [R11+URZ], R6 ;  /* 0x000000060b0075a7 */ /* 0x0022a4000800017f */
[----:B--2---:R-:W-:Y:S05]  /*7ae0*/  @!P0 NANOSLEEP.SYNCS 0x989680 ;  /* 0x009896800000895d */ /* 0x004fea0003900000 */
[----:B------:R-:W2:Y:S02]  /*7af0*/  @!P0 SYNCS.PHASECHK.TRANS64 P0, [R11+URZ], R6 ;  /* 0x000000060b0085a7 */ /* 0x000ea4000800007f */
[----:B--2---:R-:W-:Y:S05]  /*7b00*/  @!P0 BRA `(.L_x_184) ;  /* 0xfffffffc00f08947 */ /* 0x004fea000383ffff */
[----:B------:R-:W-:Y:S05]  /*7b10*/  BRA `(.L_x_199) ;  /* 0xfffffff800d47947 */ /* 0x000fea000383ffff */
.L_x_200:
[----:B------:R-:W-:-:S00]  /*7b20*/  BRA `(.L_x_200) ;  /* 0xfffffffc00fc7947 */ /* 0x000fc0000383ffff */
[----:B------:R-:W-:-:S00]  /*7b30*/  NOP ;  /* 0x0000000000007918 */ /* 0x000fc00000000000 */
        /* <DEDUP_REMOVED lines=12> */
.L_x_201:


//--------------------- .nv.global.init           --------------------------
	.section	.nv.global.init,"aw",@progbits
.nv.global.init:
	.type		$str$22,@object
	.size		$str$22,($str$23 - $str$22)
$str$22:
        /*0000*/ 	.byte	0x6b, 0x5f, 0x74, 0x69, 0x6c, 0x65, 0x5f, 0x63, 0x6f, 0x75, 0x6e, 0x74, 0x20, 0x3e, 0x3d, 0x20
        /*0010*/ 	.byte	0x31, 0x00
	.type		$str$23,@object
	.size		$str$23,(__unnamed_1 - $str$23)
$str$23:
        /*0012*/ 	.byte	0x2f, 0x74, 0x6d, 0x70, 0x2f, 0x63, 0x75, 0x74, 0x6c, 0x61, 0x73, 0x73, 0x5f, 0x73, 0x77, 0x65
        /*0022*/ 	.byte	0x65, 0x70, 0x5f, 0x73, 0x72, 0x63, 0x2f, 0x69, 0x6e, 0x63, 0x6c, 0x75, 0x64, 0x65, 0x2f, 0x63
        /*0032*/ 	.byte	0x75, 0x74, 0x6c, 0x61, 0x73, 0x73, 0x2f, 0x67, 0x65, 0x6d, 0x6d, 0x2f, 0x63, 0x6f, 0x6c, 0x6c
        /*0042*/ 	.byte	0x65, 0x63, 0x74, 0x69, 0x76, 0x65, 0x2f, 0x73, 0x6d, 0x39, 0x30, 0x5f, 0x6d, 0x6d, 0x61, 0x5f
        /*0052*/ 	.byte	0x74, 0x6d, 0x61, 0x5f, 0x67, 0x6d, 0x6d, 0x61, 0x5f, 0x73, 0x73, 0x5f, 0x77, 0x61, 0x72, 0x70
        /*0062*/ 	.byte	0x73, 0x70, 0x65, 0x63, 0x69, 0x61, 0x6c, 0x69, 0x7a, 0x65, 0x64, 0x2e, 0x68, 0x70, 0x70, 0x00
	.type		__unnamed_1,@object
	.size		__unnamed_1,(.L_0 - __unnamed_1)
__unnamed_1:
        /*0072*/ 	.byte	0x76, 0x6f, 0x69, 0x64, 0x20, 0x63, 0x75, 0x74, 0x6c, 0x61, 0x73, 0x73, 0x3a, 0x3a, 0x67, 0x65
        /* <DEDUP_REMOVED lines=180> */
        /*0bc2*/ 	.byte	0x00
.L_0:


//--------------------- .nv.shared._ZN7cutlass13device_kernelINS_4gemm6kernel13GemmUniversalIN4cute5tupleIJiiiiEEENS1_10collective13CollectiveMmaINS1_34MainloopSm90TmaGmmaWarpSpecializedILi6ENS5_IJNS4_1CILi1EEESB_SB_EEENS1_32KernelTmaWarpSpecializedPingpongEEENS5_IJNSA_ILi64EEENSA_ILi128EEENSA_ILi32EEEEEENS_10bfloat16_tENS5_IJlSB_lEEESJ_SK_NS4_8TiledMMAINS4_8MMA_AtomIJNS4_4SM904GMMA28MMA_64x128x16_F32BF16BF16_SSILNSO_5MajorE0ELSQ_0ELNSO_7ScaleInE1ELSR_1EEEEEENS4_6LayoutISC_NS5_IJNSA_ILi0EEESV_SV_EEEEENS5_IJNS4_10UnderscoreESY_SY_EEEEENS4_13SM90_TMA_LOADENS4_14ComposedLayoutINS4_7SwizzleILi2ELi4ELi3EEENS4_18smem_ptr_flag_bitsILi16EEENSU_INS5_IJNSA_ILi8EEESH_EEENS5_IJSH_SB_EEEEEEEvNS4_8identityES11_S1B_vS1C_EENS_8epilogue10collective6detail29Sm90TmaWarpSpecializedAdapterINS1F_15DefaultEpilogueISJ_SK_SK_NS1E_6thread17LinearCombinationISJ_Li1EffLNS1J_9ScaleType4KindE0ELNS_15FloatRoundStyleE2ESJ_EENS1_15EpilogueDefaultEEEEEvvEEEEvNT_6ParamsE --------------------------
	.section	.nv.shared._ZN7cutlass13device_kernelINS_4gemm6kernel13GemmUniversalIN4cute5tupleIJiiiiEEENS1_10collective13CollectiveMmaINS1_34MainloopSm90TmaGmmaWarpSpecializedILi6ENS5_IJNS4_1CILi1EEESB_SB_EEENS1_32KernelTmaWarpSpecializedPingpongEEENS5_IJNSA_ILi64EEENSA_ILi128EEENSA_ILi32EEEEEENS_10bfloat16_tENS5_IJlSB_lEEESJ_SK_NS4_8TiledMMAINS4_8MMA_AtomIJNS4_4SM904GMMA28MMA_64x128x16_F32BF16BF16_SSILNSO_5MajorE0ELSQ_0ELNSO_7ScaleInE1ELSR_1EEEEEENS4_6LayoutISC_NS5_IJNSA_ILi0EEESV_SV_EEEEENS5_IJNS4_10UnderscoreESY_SY_EEEEENS4_13SM90_TMA_LOADENS4_14ComposedLayoutINS4_7SwizzleILi2ELi4ELi3EEENS4_18smem_ptr_flag_bitsILi16EEENSU_INS5_IJNSA_ILi8EEESH_EEENS5_IJSH_SB_EEEEEEEvNS4_8identityES11_S1B_vS1C_EENS_8epilogue10collective6detail29Sm90TmaWarpSpecializedAdapterINS1F_15DefaultEpilogueISJ_SK_SK_NS1E_6thread17LinearCombinationISJ_Li1EffLNS1J_9ScaleType4KindE0ELNS_15FloatRoundStyleE2ESJ_EENS1_15EpilogueDefaultEEEEEvvEEEEvNT_6ParamsE,"aw",@nobits
	.sectionflags	@""
	.align	16
	.zero		1024


//--------------------- .nv.shared.reserved.0     --------------------------
	.section	.nv.shared.reserved.0,"aw",@nobits
	.weak		__nv_reservedSMEM_offset_0_alias
	.size		__nv_reservedSMEM_offset_0_alias, 0, 0
	.other		__nv_reservedSMEM_offset_0_alias,@"STO_CUDA_RESERVED_SHARED STV_DEFAULT"
__nv_reservedSMEM_offset_0_alias:
	.zero		0


//--------------------- .nv.global                --------------------------
	.section	.nv.global,"aw",@nobits
.nv.global:
	.type		_ZN40_INTERNAL_652e37bc_4_k_cu_9309e07d_255904cute1_E,@object
	.size		_ZN40_INTERNAL_652e37bc_4_k_cu_9309e07d_255904cute1_E,(_ZN40_INTERNAL_652e37bc_4_k_cu_9309e07d_255904cuda3std3__45__cpo6cbeginE - _ZN40_INTERNAL_652e37bc_4_k_cu_9309e07d_255904cute1_E)
_ZN40_INTERNAL_652e37bc_4_k_cu_9309e07d_255904cute1_E:
	.zero		1
	.type		_ZN40_INTERNAL_652e37bc_4_k_cu_9309e07d_255904cuda3std3__45__cpo6cbeginE,@object
	.size		_ZN40_INTERNAL_652e37bc_4_k_cu_9309e07d_255904cuda3std3__45__cpo6cbeginE,(_ZN40_INTERNAL_652e37bc_4_k_cu_9309e07d_255904cuda3std3__48in_placeE - _ZN40_INTERNAL_652e37bc_4_k_cu_9309e07d_255904cuda3std3__45__cpo6cbeginE)
_ZN40_INTERNAL_652e37bc_4_k_cu_9309e07d_255904cuda3std3__45__cpo6cbeginE:
	.zero		1
	.type		_ZN40_INTERNAL_652e37bc_4_k_cu_9309e07d_255904cuda3std3__48in_placeE,@object
	.size		_ZN40_INTERNAL_652e37bc_4_k_cu_9309e07d_255904cuda3std3__48in_placeE,(_ZN40_INTERNAL_652e37bc_4_k_cu_9309e07d_255904cuda3std6ranges3__45__cpo9iter_moveE - _ZN40_INTERNAL_652e37bc_4_k_cu_9309e07d_255904cuda3std3__48in_placeE)
_ZN40_INTERNAL_652e37bc_4_k_cu_9309e07d_255904cuda3std3__48in_placeE:
	.zero		1
	.type		_ZN40_INTERNAL_652e37bc_4_k_cu_9309e07d_255904cuda3std6ranges3__45__cpo9iter_moveE,@object
	.size		_ZN40_INTERNAL_652e37bc_4_k_cu_9309e07d_255904cuda3std6ranges3__45__cpo9iter_moveE,(_ZN40_INTERNAL_652e37bc_4_k_cu_9309e07d_255904cuda3std3__45__cpo5beginE - _ZN40_INTERNAL_652e37bc_4_k_cu_9309e07d_255904cuda3std6ranges3__45__cpo9iter_moveE)
_ZN40_INTERNAL_652e37bc_4_k_cu_9309e07d_255904cuda3std6ranges3__45__cpo9iter_moveE:
	.zero		1
	.type		_ZN40_INTERNAL_652e37bc_4_k_cu_9309e07d_255904cuda3std3__45__cpo5beginE,@object
	.size		_ZN40_INTERNAL_652e37bc_4_k_cu_9309e07d_255904cuda3std3__45__cpo5beginE,(_ZN40_INTERNAL_652e37bc_4_k_cu_9309e07d_255904cuda3std3__442_GLOBAL__N__652e37bc_4_k_cu_9309e07d_255906ignoreE - _ZN40_INTERNAL_652e37bc_4_k_cu_9309e07d_255904cuda3std3__45__cpo5beginE)
_ZN40_INTERNAL_652e37bc_4_k_cu_9309e07d_255904cuda3std3__45__cpo5beginE:
	.zero		1
	.type		_ZN40_INTERNAL_652e37bc_4_k_cu_9309e07d_255904cuda3std3__442_GLOBAL__N__652e37bc_4_k_cu_9309e07d_255906ignoreE,@object
	.size		_ZN40_INTERNAL_652e37bc_4_k_cu_9309e07d_255904cuda3std3__442_GLOBAL__N__652e37bc_4_k_cu_9309e07d_255906ignoreE,(_ZN40_INTERNAL_652e37bc_4_k_cu_9309e07d_255904cute7productE - _ZN40_INTERNAL_652e37bc_4_k_cu_9309e07d_255904cuda3std3__442_GLOBAL__N__652e37bc_4_k_cu_9309e07d_255906ignoreE)
_ZN40_INTERNAL_652e37bc_4_k_cu_9309e07d_255904cuda3std3__442_GLOBAL__N__652e37bc_4_k_cu_9309e07d_255906ignoreE:
	.zero		1
	.type		_ZN40_INTERNAL_652e37bc_4_k_cu_9309e07d_255904cute7productE,@object
	.size		_ZN40_INTERNAL_652e37bc_4_k_cu_9309e07d_255904cute7productE,(_ZN40_INTERNAL_652e37bc_4_k_cu_9309e07d_255904cuda3std3__45__cpo3endE - _ZN40_INTERNAL_652e37bc_4_k_cu_9309e07d_255904cute7productE)
_ZN40_INTERNAL_652e37bc_4_k_cu_9309e07d_255904cute7productE:
	.zero		1
	.type		_ZN40_INTERNAL_652e37bc_4_k_cu_9309e07d_255904cuda3std3__45__cpo3endE,@object
	.size		_ZN40_INTERNAL_652e37bc_4_k_cu_9309e07d_255904cuda3std3__45__cpo3endE,(_ZN40_INTERNAL_652e37bc_4_k_cu_9309e07d_255904cuda3std3__419piecewise_constructE - _ZN40_INTERNAL_652e37bc_4_k_cu_9309e07d_255904cuda3std3__45__cpo3endE)
_ZN40_INTERNAL_652e37bc_4_k_cu_9309e07d_255904cuda3std3__45__cpo3endE:
	.zero		1
	.type		_ZN40_INTERNAL_652e37bc_4_k_cu_9309e07d_255904cuda3std3__419piecewise_constructE,@object
	.size		_ZN40_INTERNAL_652e37bc_4_k_cu_9309e07d_255904cuda3std3__419piecewise_constructE,(_ZN40_INTERNAL_652e37bc_4_k_cu_9309e07d_255904cuda3std3__45__cpo4cendE - _ZN40_INTERNAL_652e37bc_4_k_cu_9309e07d_255904cuda3std3__419piecewise_constructE)
_ZN40_INTERNAL_652e37bc_4_k_cu_9309e07d_255904cuda3std3__419piecewise_constructE:
	.zero		1
	.type		_ZN40_INTERNAL_652e37bc_4_k_cu_9309e07d_255904cuda3std3__45__cpo4cendE,@object
	.size		_ZN40_INTERNAL_652e37bc_4_k_cu_9309e07d_255904cuda3std3__45__cpo4cendE,(_ZN40_INTERNAL_652e37bc_4_k_cu_9309e07d_255904cuda3std6ranges3__45__cpo4swapE - _ZN40_INTERNAL_652e37bc_4_k_cu_9309e07d_255904cuda3std3__45__cpo4cendE)
_ZN40_INTERNAL_652e37bc_4_k_cu_9309e07d_255904cuda3std3__45__cpo4cendE:
	.zero		1
	.type		_ZN40_INTERNAL_652e37bc_4_k_cu_9309e07d_255904cuda3std6ranges3__45__cpo4swapE,@object
	.size		_ZN40_INTERNAL_652e37bc_4_k_cu_9309e07d_255904cuda3std6ranges3__45__cpo4swapE,(.L_8 - _ZN40_INTERNAL_652e37bc_4_k_cu_9309e07d_255904cuda3std6ranges3__45__cpo4swapE)
_ZN40_INTERNAL_652e37bc_4_k_cu_9309e07d_255904cuda3std6ranges3__45__cpo4swapE:
	.zero		1
.L_8:


//--------------------- .nv.constant0._ZN7cutlass13device_kernelINS_4gemm6kernel13GemmUniversalIN4cute5tupleIJiiiiEEENS1_10collective13CollectiveMmaINS1_34MainloopSm90TmaGmmaWarpSpecializedILi6ENS5_IJNS4_1CILi1EEESB_SB_EEENS1_32KernelTmaWarpSpecializedPingpongEEENS5_IJNSA_ILi64EEENSA_ILi128EEENSA_ILi32EEEEEENS_10bfloat16_tENS5_IJlSB_lEEESJ_SK_NS4_8TiledMMAINS4_8MMA_AtomIJNS4_4SM904GMMA28MMA_64x128x16_F32BF16BF16_SSILNSO_5MajorE0ELSQ_0ELNSO_7ScaleInE1ELSR_1EEEEEENS4_6LayoutISC_NS5_IJNSA_ILi0EEESV_SV_EEEEENS5_IJNS4_10UnderscoreESY_SY_EEEEENS4_13SM90_TMA_LOADENS4_14ComposedLayoutINS4_7SwizzleILi2ELi4ELi3EEENS4_18smem_ptr_flag_bitsILi16EEENSU_INS5_IJNSA_ILi8EEESH_EEENS5_IJSH_SB_EEEEEEEvNS4_8identityES11_S1B_vS1C_EENS_8epilogue10collective6detail29Sm90TmaWarpSpecializedAdapterINS1F_15DefaultEpilogueISJ_SK_SK_NS1E_6thread17LinearCombinationISJ_Li1EffLNS1J_9ScaleType4KindE0ELNS_15FloatRoundStyleE2ESJ_EENS1_15EpilogueDefaultEEEEEvvEEEEvNT_6ParamsE --------------------------
	.section	.nv.constant0._ZN7cutlass13device_kernelINS_4gemm6kernel13GemmUniversalIN4cute5tupleIJiiiiEEENS1_10collective13CollectiveMmaINS1_34MainloopSm90TmaGmmaWarpSpecializedILi6ENS5_IJNS4_1CILi1EEESB_SB_EEENS1_32KernelTmaWarpSpecializedPingpongEEENS5_IJNSA_ILi64EEENSA_ILi128EEENSA_ILi32EEEEEENS_10bfloat16_tENS5_IJlSB_lEEESJ_SK_NS4_8TiledMMAINS4_8MMA_AtomIJNS4_4SM904GMMA28MMA_64x128x16_F32BF16BF16_SSILNSO_5MajorE0ELSQ_0ELNSO_7ScaleInE1ELSR_1EEEEEENS4_6LayoutISC_NS5_IJNSA_ILi0EEESV_SV_EEEEENS5_IJNS4_10UnderscoreESY_SY_EEEEENS4_13SM90_TMA_LOADENS4_14ComposedLayoutINS4_7SwizzleILi2ELi4ELi3EEENS4_18smem_ptr_flag_bitsILi16EEENSU_INS5_IJNSA_ILi8EEESH_EEENS5_IJSH_SB_EEEEEEEvNS4_8identityES11_S1B_vS1C_EENS_8epilogue10collective6detail29Sm90TmaWarpSpecializedAdapterINS1F_15DefaultEpilogueISJ_SK_SK_NS1E_6thread17LinearCombinationISJ_Li1EffLNS1J_9ScaleType4KindE0ELNS_15FloatRoundStyleE2ESJ_EENS1_15EpilogueDefaultEEEEEvvEEEEvNT_6ParamsE,"a",@progbits
	.sectionflags	@""
	.align	4
.nv.constant0._ZN7cutlass13device_kernelINS_4gemm6kernel13GemmUniversalIN4cute5tupleIJiiiiEEENS1_10collective13CollectiveMmaINS1_34MainloopSm90TmaGmmaWarpSpecializedILi6ENS5_IJNS4_1CILi1EEESB_SB_EEENS1_32KernelTmaWarpSpecializedPingpongEEENS5_IJNSA_ILi64EEENSA_ILi128EEENSA_ILi32EEEEEENS_10bfloat16_tENS5_IJlSB_lEEESJ_SK_NS4_8TiledMMAINS4_8MMA_AtomIJNS4_4SM904GMMA28MMA_64x128x16_F32BF16BF16_SSILNSO_5MajorE0ELSQ_0ELNSO_7ScaleInE1ELSR_1EEEEEENS4_6LayoutISC_NS5_IJNSA_ILi0EEESV_SV_EEEEENS5_IJNS4_10UnderscoreESY_SY_EEEEENS4_13SM90_TMA_LOADENS4_14ComposedLayoutINS4_7SwizzleILi2ELi4ELi3EEENS4_18smem_ptr_flag_bitsILi16EEENSU_INS5_IJNSA_ILi8EEESH_EEENS5_IJSH_SB_EEEEEEEvNS4_8identityES11_S1B_vS1C_EENS_8epilogue10collective6detail29Sm90TmaWarpSpecializedAdapterINS1F_15DefaultEpilogueISJ_SK_SK_NS1E_6thread17LinearCombinationISJ_Li1EffLNS1J_9ScaleType4KindE0ELNS_15FloatRoundStyleE2ESJ_EENS1_15EpilogueDefaultEEEEEvvEEEEvNT_6ParamsE:
	.zero		1664


//--------------------- SYMBOLS --------------------------

	.type		.nv.reservedSmem.offset0,@object
	.size		.nv.reservedSmem.offset0,0x4
	.type		__assertfail,@function
